def attn_fwd(
    Q,
    K,
    V,
    Out,
    Lse,
    sm_scale,
    stride_qz,
    stride_qh,
    stride_qm,
    stride_qk,
    stride_kz,
    stride_kh,
    stride_kn,
    stride_kk,
    stride_vz,
    stride_vh,
    stride_vn,
    stride_vk,
    stride_oz,
    stride_oh,
    stride_om,
    stride_ok,
    seqlen_q,
    seqlen_k,
    BLOCK_M: tl.constexpr,
    BLOCK_N: tl.constexpr,
    HEAD_DIM: tl.constexpr,
    CAUSAL: tl.constexpr,
):
    start_m = tl.program_id(0)
    off_hz = tl.program_id(1)
    q_off = off_hz * stride_qh
    k_off = off_hz * stride_kh
    v_off = off_hz * stride_vh
    offs_m = start_m * BLOCK_M + tl.arange(0, BLOCK_M)
    offs_d = tl.arange(0, HEAD_DIM)
    offs_n = tl.arange(0, BLOCK_N)
    q_ptrs = Q + q_off + offs_m[:, None] * stride_qm + offs_d[None, :] * stride_qk
    k_ptrs = K + k_off + offs_d[:, None] * stride_kk + offs_n[None, :] * stride_kn
    v_ptrs = V + v_off + offs_n[:, None] * stride_vn + offs_d[None, :] * stride_vk
    m_i = tl.full([BLOCK_M], float("-inf"), dtype=tl.float32)
    l_i = tl.zeros([BLOCK_M], dtype=tl.float32) + 1.0
    acc = tl.zeros([BLOCK_M, HEAD_DIM], dtype=tl.float32)
    q = tl.load(q_ptrs)
    acc, l_i, m_i = _attn_fwd_inner(
        acc,
        l_i,
        m_i,
        q,
        k_ptrs,
        v_ptrs,
        sm_scale,
        stride_kn,
        stride_vn,
        start_m,
        seqlen_k,
        BLOCK_M,
        BLOCK_N,
        HEAD_DIM,
        CAUSAL,
    )
    acc = acc / l_i[:, None]
    lse = m_i + tl.math.log2(l_i) / 1.4426950408889634
    o_ptrs = (
        Out
        + off_hz * stride_oh
        + offs_m[:, None] * stride_om
        + offs_d[None, :] * stride_ok
    )
    tl.store(o_ptrs, acc.to(Out.dtype.element_ty))
    tl.store(Lse + off_hz * seqlen_q + offs_m, lse)

# config = {"BLOCK_M": 64, "BLOCK_N": 64, "HEAD_DIM": 256, "arch": "sm_80", "causal": true, "dtype": "fp16", "num_stages": 4, "num_warps": 8}
# arch = sm_80


// ===== COMPILED SASS (sm_80) =====

	.target	sm_80

	.elftype	@"ET_EXEC"


//--------------------- .note.nv.tkinfo           --------------------------
	.section	.note.nv.tkinfo,"",@"SHT_NOTE"
	.sectionflags	@"SHF_NOTE_NV_TKINFO"
	.tkinfo
        /*0018*/ 	.word	0x00000002
        /*0030*/ 	.string	""
        /*0030*/ 	.string	"ptxas"
        /*0030*/ 	.string	"Cuda compilation tools, release 13.0, V13.0.88"
        /*0030*/ 	.string	"Build cuda_13.0.r13.0/compiler.36424714_0"
        /*0030*/ 	.string	"-v  -suppress-debug-info  -lineinfo  -arch sm_80 "



//--------------------- .note.nv.cuinfo           --------------------------
	.section	.note.nv.cuinfo,"",@"SHT_NOTE"
	.sectionflags	@"SHF_NOTE_NV_CUINFO"
        /*0018*/ 	.short	0x0002
        /*001a*/ 	.short	0x0050
        /*001c*/ 	.short	0x0082
	.zero		2


//--------------------- .nv.info                  --------------------------
	.section	.nv.info,"",@"SHT_CUDA_INFO"
	.align	4


	//----- nvinfo : EIATTR_REGCOUNT
	.align		4
        /*0000*/ 	.byte	0x04, 0x2f
        /*0002*/ 	.short	(.L_2 - .L_1)
	.align		4
.L_1:
        /*0004*/ 	.word	index@(attn_fwd)
        /*0008*/ 	.word	0x000000ff


	//----- nvinfo : EIATTR_FRAME_SIZE
	.align		4
.L_2:
        /*000c*/ 	.byte	0x04, 0x11
        /*000e*/ 	.short	(.L_4 - .L_3)
	.align		4
.L_3:
        /*0010*/ 	.word	index@(attn_fwd)
        /*0014*/ 	.word	0x00000308


	//----- nvinfo : EIATTR_MIN_STACK_SIZE
	.align		4
.L_4:
        /*0018*/ 	.byte	0x04, 0x12
        /*001a*/ 	.short	(.L_6 - .L_5)
	.align		4
.L_5:
        /*001c*/ 	.word	index@(attn_fwd)
        /*0020*/ 	.word	0x00000308
.L_6:


//--------------------- .nv.info.attn_fwd         --------------------------
	.section	.nv.info.attn_fwd,"",@"SHT_CUDA_INFO"
	.sectionflags	@""
	.align	4


	//----- nvinfo : EIATTR_CUDA_API_VERSION
	.align		4
        /*0000*/ 	.byte	0x04, 0x37
        /*0002*/ 	.short	(.L_8 - .L_7)
.L_7:
        /*0004*/ 	.word	0x00000082


	//----- nvinfo : EIATTR_SW2861232_WAR
	.align		4
.L_8:
        /*0008*/ 	.byte	0x01, 0x35
	.zero		2


	//----- nvinfo : EIATTR_PARAM_CBANK
	.align		4
        /*000c*/ 	.byte	0x04, 0x0a
        /*000e*/ 	.short	(.L_10 - .L_9)
	.align		4
.L_9:
        /*0010*/ 	.word	index@(.nv.constant0.attn_fwd)
        /*0014*/ 	.short	0x0160
        /*0016*/ 	.short	0x0088


	//----- nvinfo : EIATTR_CBANK_PARAM_SIZE
	.align		4
.L_10:
        /*0018*/ 	.byte	0x03, 0x19
        /*001a*/ 	.short	0x0088


	//----- nvinfo : EIATTR_KPARAM_INFO
	.align		4
        /*001c*/ 	.byte	0x04, 0x17
        /*001e*/ 	.short	(.L_12 - .L_11)
.L_11:
        /*0020*/ 	.word	0x00000000
        /*0024*/ 	.short	0x0019
        /*0026*/ 	.short	0x0080
        /*0028*/ 	.byte	0x00, 0xf4, 0x21, 0x00


	//----- nvinfo : EIATTR_KPARAM_INFO
	.align		4
.L_12:
        /*002c*/ 	.byte	0x04, 0x17
        /*002e*/ 	.short	(.L_14 - .L_13)
.L_13:
        /*0030*/ 	.word	0x00000000
        /*0034*/ 	.short	0x0018
        /*0036*/ 	.short	0x0078
        /*0038*/ 	.byte	0x00, 0xf4, 0x21, 0x00


	//----- nvinfo : EIATTR_KPARAM_INFO
	.align		4
.L_14:
        /*003c*/ 	.byte	0x04, 0x17
        /*003e*/ 	.short	(.L_16 - .L_15)
.L_15:
        /*0040*/ 	.word	0x00000000
        /*0044*/ 	.short	0x0017
        /*0046*/ 	.short	0x0070
        /*0048*/ 	.byte	0x00, 0xf0, 0x11, 0x00


	//----- nvinfo : EIATTR_KPARAM_INFO
	.align		4
.L_16:
        /*004c*/ 	.byte	0x04, 0x17
        /*004e*/ 	.short	(.L_18 - .L_17)
.L_17:
        /*0050*/ 	.word	0x00000000
        /*0054*/ 	.short	0x0016
        /*0056*/ 	.short	0x006c
        /*0058*/ 	.byte	0x00, 0xf0, 0x11, 0x00


	//----- nvinfo : EIATTR_KPARAM_INFO
	.align		4
.L_18:
        /*005c*/ 	.byte	0x04, 0x17
        /*005e*/ 	.short	(.L_20 - .L_19)
.L_19:
        /*0060*/ 	.word	0x00000000
        /*0064*/ 	.short	0x0015
        /*0066*/ 	.short	0x0068
        /*0068*/ 	.byte	0x00, 0xf0, 0x11, 0x00


	//----- nvinfo : EIATTR_KPARAM_INFO
	.align		4
.L_20:
        /*006c*/ 	.byte	0x04, 0x17
        /*006e*/ 	.short	(.L_22 - .L_21)
.L_21:
        /*0070*/ 	.word	0x00000000
        /*0074*/ 	.short	0x0014
        /*0076*/ 	.short	0x0064
        /*0078*/ 	.byte	0x00, 0xf0, 0x11, 0x00


	//----- nvinfo : EIATTR_KPARAM_INFO
	.align		4
.L_22:
        /*007c*/ 	.byte	0x04, 0x17
        /*007e*/ 	.short	(.L_24 - .L_23)
.L_23:
        /*0080*/ 	.word	0x00000000
        /*0084*/ 	.short	0x0013
        /*0086*/ 	.short	0x0060
        /*0088*/ 	.byte	0x00, 0xf0, 0x11, 0x00


	//----- nvinfo : EIATTR_KPARAM_INFO
	.align		4
.L_24:
        /*008c*/ 	.byte	0x04, 0x17
        /*008e*/ 	.short	(.L_26 - .L_25)
.L_25:
        /*0090*/ 	.word	0x00000000
        /*0094*/ 	.short	0x0012
        /*0096*/ 	.short	0x005c
        /*0098*/ 	.byte	0x00, 0xf0, 0x11, 0x00


	//----- nvinfo : EIATTR_KPARAM_INFO
	.align		4
.L_26:
        /*009c*/ 	.byte	0x04, 0x17
        /*009e*/ 	.short	(.L_28 - .L_27)
.L_27:
        /*00a0*/ 	.word	0x00000000
        /*00a4*/ 	.short	0x0011
        /*00a6*/ 	.short	0x0058
        /*00a8*/ 	.byte	0x00, 0xf0, 0x11, 0x00


	//----- nvinfo : EIATTR_KPARAM_INFO
	.align		4
.L_28:
        /*00ac*/ 	.byte	0x04, 0x17
        /*00ae*/ 	.short	(.L_30 - .L_29)
.L_29:
        /*00b0*/ 	.word	0x00000000
        /*00b4*/ 	.short	0x0010
        /*00b6*/ 	.short	0x0054
        /*00b8*/ 	.byte	0x00, 0xf0, 0x11, 0x00


	//----- nvinfo : EIATTR_KPARAM_INFO
	.align		4
.L_30:
        /*00bc*/ 	.byte	0x04, 0x17
        /*00be*/ 	.short	(.L_32 - .L_31)
.L_31:
        /*00c0*/ 	.word	0x00000000
        /*00c4*/ 	.short	0x000f
        /*00c6*/ 	.short	0x0050
        /*00c8*/ 	.byte	0x00, 0xf0, 0x11, 0x00


	//----- nvinfo : EIATTR_KPARAM_INFO
	.align		4
.L_32:
        /*00cc*/ 	.byte	0x04, 0x17
        /*00ce*/ 	.short	(.L_34 - .L_33)
.L_33:
        /*00d0*/ 	.word	0x00000000
        /*00d4*/ 	.short	0x000e
        /*00d6*/ 	.short	0x004c
        /*00d8*/ 	.byte	0x00, 0xf0, 0x11, 0x00


	//----- nvinfo : EIATTR_KPARAM_INFO
	.align		4
.L_34:
        /*00dc*/ 	.byte	0x04, 0x17
        /*00de*/ 	.short	(.L_36 - .L_35)
.L_35:
        /*00e0*/ 	.word	0x00000000
        /*00e4*/ 	.short	0x000d
        /*00e6*/ 	.short	0x0048
        /*00e8*/ 	.byte	0x00, 0xf0, 0x11, 0x00


	//----- nvinfo : EIATTR_KPARAM_INFO
	.align		4
.L_36:
        /*00ec*/ 	.byte	0x04, 0x17
        /*00ee*/ 	.short	(.L_38 - .L_37)
.L_37:
        /*00f0*/ 	.word	0x00000000
        /*00f4*/ 	.short	0x000c
        /*00f6*/ 	.short	0x0044
        /*00f8*/ 	.byte	0x00, 0xf0, 0x11, 0x00


	//----- nvinfo : EIATTR_KPARAM_INFO
	.align		4
.L_38:
        /*00fc*/ 	.byte	0x04, 0x17
        /*00fe*/ 	.short	(.L_40 - .L_39)
.L_39:
        /*0100*/ 	.word	0x00000000
        /*0104*/ 	.short	0x000b
        /*0106*/ 	.short	0x0040
        /*0108*/ 	.byte	0x00, 0xf0, 0x11, 0x00


	//----- nvinfo : EIATTR_KPARAM_INFO
	.align		4
.L_40:
        /*010c*/ 	.byte	0x04, 0x17
        /*010e*/ 	.short	(.L_42 - .L_41)
.L_41:
        /*0110*/ 	.word	0x00000000
        /*0114*/ 	.short	0x000a
        /*0116*/ 	.short	0x003c
        /*0118*/ 	.byte	0x00, 0xf0, 0x11, 0x00


	//----- nvinfo : EIATTR_KPARAM_INFO
	.align		4
.L_42:
        /*011c*/ 	.byte	0x04, 0x17
        /*011e*/ 	.short	(.L_44 - .L_43)
.L_43:
        /*0120*/ 	.word	0x00000000
        /*0124*/ 	.short	0x0009
        /*0126*/ 	.short	0x0038
        /*0128*/ 	.byte	0x00, 0xf0, 0x11, 0x00


	//----- nvinfo : EIATTR_KPARAM_INFO
	.align		4
.L_44:
        /*012c*/ 	.byte	0x04, 0x17
        /*012e*/ 	.short	(.L_46 - .L_45)
.L_45:
        /*0130*/ 	.word	0x00000000
        /*0134*/ 	.short	0x0008
        /*0136*/ 	.short	0x0034
        /*0138*/ 	.byte	0x00, 0xf0, 0x11, 0x00


	//----- nvinfo : EIATTR_KPARAM_INFO
	.align		4
.L_46:
        /*013c*/ 	.byte	0x04, 0x17
        /*013e*/ 	.short	(.L_48 - .L_47)
.L_47:
        /*0140*/ 	.word	0x00000000
        /*0144*/ 	.short	0x0007
        /*0146*/ 	.short	0x0030
        /*0148*/ 	.byte	0x00, 0xf0, 0x11, 0x00


	//----- nvinfo : EIATTR_KPARAM_INFO
	.align		4
.L_48:
        /*014c*/ 	.byte	0x04, 0x17
        /*014e*/ 	.short	(.L_50 - .L_49)
.L_49:
        /*0150*/ 	.word	0x00000000
        /*0154*/ 	.short	0x0006
        /*0156*/ 	.short	0x002c
        /*0158*/ 	.byte	0x00, 0xf0, 0x11, 0x00


	//----- nvinfo : EIATTR_KPARAM_INFO
	.align		4
.L_50:
        /*015c*/ 	.byte	0x04, 0x17
        /*015e*/ 	.short	(.L_52 - .L_51)
.L_51:
        /*0160*/ 	.word	0x00000000
        /*0164*/ 	.short	0x0005
        /*0166*/ 	.short	0x0028
        /*0168*/ 	.byte	0x00, 0xf0, 0x11, 0x00


	//----- nvinfo : EIATTR_KPARAM_INFO
	.align		4
.L_52:
        /*016c*/ 	.byte	0x04, 0x17
        /*016e*/ 	.short	(.L_54 - .L_53)
.L_53:
        /*0170*/ 	.word	0x00000000
        /*0174*/ 	.short	0x0004
        /*0176*/ 	.short	0x0020
        /*0178*/ 	.byte	0x00, 0xf4, 0x21, 0x00


	//----- nvinfo : EIATTR_KPARAM_INFO
	.align		4
.L_54:
        /*017c*/ 	.byte	0x04, 0x17
        /*017e*/ 	.short	(.L_56 - .L_55)
.L_55:
        /*0180*/ 	.word	0x00000000
        /*0184*/ 	.short	0x0003
        /*0186*/ 	.short	0x0018
        /*0188*/ 	.byte	0x00, 0xf4, 0x21, 0x00


	//----- nvinfo : EIATTR_KPARAM_INFO
	.align		4
.L_56:
        /*018c*/ 	.byte	0x04, 0x17
        /*018e*/ 	.short	(.L_58 - .L_57)
.L_57:
        /*0190*/ 	.word	0x00000000
        /*0194*/ 	.short	0x0002
        /*0196*/ 	.short	0x0010
        /*0198*/ 	.byte	0x00, 0xf4, 0x21, 0x00


	//----- nvinfo : EIATTR_KPARAM_INFO
	.align		4
.L_58:
        /*019c*/ 	.byte	0x04, 0x17
        /*019e*/ 	.short	(.L_60 - .L_59)
.L_59:
        /*01a0*/ 	.word	0x00000000
        /*01a4*/ 	.short	0x0001
        /*01a6*/ 	.short	0x0008
        /*01a8*/ 	.byte	0x00, 0xf4, 0x21, 0x00


	//----- nvinfo : EIATTR_KPARAM_INFO
	.align		4
.L_60:
        /*01ac*/ 	.byte	0x04, 0x17
        /*01ae*/ 	.short	(.L_62 - .L_61)
.L_61:
        /*01b0*/ 	.word	0x00000000
        /*01b4*/ 	.short	0x0000
        /*01b6*/ 	.short	0x0000
        /*01b8*/ 	.byte	0x00, 0xf4, 0x21, 0x00


	//----- nvinfo : EIATTR_MAXREG_COUNT
	.align		4
.L_62:
        /*01bc*/ 	.byte	0x03, 0x1b
        /*01be*/ 	.short	0x00ff


	//----- nvinfo : EIATTR_NUM_BARRIERS
	.align		4
        /*01c0*/ 	.byte	0x02, 0x4c
        /*01c2*/ 	.byte	0x01
	.zero		1


	//----- nvinfo : EIATTR_ANNOTATIONS
	.align		4
        /*01c4*/ 	.byte	0x04, 0x55
        /*01c6*/ 	.short	(.L_64 - .L_63)


	//   ....[0]....
.L_63:
        /*01c8*/ 	.word	0x00000001
        /*01cc*/ 	.byte	0x80, 0x1d, 0x00, 0x00, 0x01, 0x00, 0x00, 0x00, 0xc0, 0x1d, 0x00, 0x00, 0x01, 0x00, 0x00, 0x00
        /* <DEDUP_REMOVED lines=95> */
        /*07cc*/ 	.byte	0xa0, 0x7f, 0x00, 0x00, 0x01, 0x00, 0x00, 0x00, 0xe0, 0x7f, 0x00, 0x00


	//----- nvinfo : EIATTR_MERCURY_ISA_VERSION
	.align		4
.L_64:
        /*07d8*/ 	.byte	0x03, 0x5f
        /*07da*/ 	.short	0x0000


	//----- nvinfo : EIATTR_COOP_GROUP_MASK_REGIDS
	.align		4
        /*07dc*/ 	.byte	0x04, 0x29
        /*07de*/ 	.short	(.L_66 - .L_65)


	//   ....[0]....
.L_65:
        /*07e0*/ 	.word	0xffffffff


	//   ....[1]....
        /*07e4*/ 	.word	0xffffffff


	//   ....[2]....
        /*07e8*/ 	.word	0xffffffff


	//   ....[3]....
        /*07ec*/ 	.word	0xffffffff


	//   ....[4]....
        /*07f0*/ 	.word	0xffffffff


	//   ....[5]....
        /*07f4*/ 	.word	0xffffffff


	//   ....[6]....
        /*07f8*/ 	.word	0xffffffff


	//   ....[7]....
        /*07fc*/ 	.word	0xffffffff


	//   ....[8]....
        /*0800*/ 	.word	0xffffffff


	//   ....[9]....
        /*0804*/ 	.word	0xffffffff


	//   ....[10]....
        /*0808*/ 	.word	0xffffffff


	//   ....[11]....
        /*080c*/ 	.word	0xffffffff


	//   ....[12]....
        /*0810*/ 	.word	0xffffffff


	//   ....[13]....
        /*0814*/ 	.word	0xffffffff


	//   ....[14]....
        /*0818*/ 	.word	0xffffffff


	//   ....[15]....
        /*081c*/ 	.word	0xffffffff


	//   ....[16]....
        /*0820*/ 	.word	0xffffffff


	//   ....[17]....
        /*0824*/ 	.word	0xffffffff


	//   ....[18]....
        /*0828*/ 	.word	0xffffffff


	//   ....[19]....
        /*082c*/ 	.word	0xffffffff


	//   ....[20]....
        /*0830*/ 	.word	0xffffffff


	//   ....[21]....
        /*0834*/ 	.word	0xffffffff


	//   ....[22]....
        /*0838*/ 	.word	0xffffffff


	//   ....[23]....
        /*083c*/ 	.word	0xffffffff


	//   ....[24]....
        /*0840*/ 	.word	0xffffffff


	//   ....[25]....
        /*0844*/ 	.word	0xffffffff


	//   ....[26]....
        /*0848*/ 	.word	0xffffffff


	//   ....[27]....
        /*084c*/ 	.word	0xffffffff


	//   ....[28]....
        /*0850*/ 	.word	0xffffffff


	//   ....[29]....
        /*0854*/ 	.word	0xffffffff


	//   ....[30]....
        /*0858*/ 	.word	0xffffffff


	//   ....[31]....
        /*085c*/ 	.word	0xffffffff


	//   ....[32]....
        /*0860*/ 	.word	0xffffffff


	//   ....[33]....
        /*0864*/ 	.word	0xffffffff


	//   ....[34]....
        /*0868*/ 	.word	0xffffffff


	//   ....[35]....
        /*086c*/ 	.word	0xffffffff


	//   ....[36]....
        /*0870*/ 	.word	0xffffffff


	//   ....[37]....
        /*0874*/ 	.word	0xffffffff


	//   ....[38]....
        /*0878*/ 	.word	0xffffffff


	//   ....[39]....
        /*087c*/ 	.word	0xffffffff


	//   ....[40]....
        /*0880*/ 	.word	0xffffffff


	//   ....[41]....
        /*0884*/ 	.word	0xffffffff


	//   ....[42]....
        /*0888*/ 	.word	0xffffffff


	//   ....[43]....
        /*088c*/ 	.word	0xffffffff


	//----- nvinfo : EIATTR_COOP_GROUP_INSTR_OFFSETS
	.align		4
.L_66:
        /*0890*/ 	.byte	0x04, 0x28
        /*0892*/ 	.short	(.L_68 - .L_67)


	//   ....[0]....
.L_67:
        /*0894*/ 	.word	0x00006010


	//   ....[1]....
        /*0898*/ 	.word	0x00006020


	//   ....[2]....
        /*089c*/ 	.word	0x00006030


	//   ....[3]....
        /*08a0*/ 	.word	0x00006040


	//   ....[4]....
        /*08a4*/ 	.word	0x00006050


	//   ....[5]....
        /*08a8*/ 	.word	0x00006060


	//   ....[6]....
        /*08ac*/ 	.word	0x000060f0


	//   ....[7]....
        /*08b0*/ 	.word	0x00006100


	//   ....[8]....
        /*08b4*/ 	.word	0x00006170


	//   ....[9]....
        /*08b8*/ 	.word	0x00006180


	//   ....[10]....
        /*08bc*/ 	.word	0x00006190


	//   ....[11]....
        /*08c0*/ 	.word	0x000061a0


	//   ....[12]....
        /*08c4*/ 	.word	0x000061b0


	//   ....[13]....
        /*08c8*/ 	.word	0x000061c0


	//   ....[14]....
        /*08cc*/ 	.word	0x00006200


	//   ....[15]....
        /*08d0*/ 	.word	0x00006220


	//   ....[16]....
        /*08d4*/ 	.word	0x00006650


	//   ....[17]....
        /*08d8*/ 	.word	0x00006660


	//   ....[18]....
        /*08dc*/ 	.word	0x00006690


	//   ....[19]....
        /*08e0*/ 	.word	0x000066a0


	//   ....[20]....
        /*08e4*/ 	.word	0x000066d0


	//   ....[21]....
        /*08e8*/ 	.word	0x000066e0


	//   ....[22]....
        /*08ec*/ 	.word	0x00006970


	//   ....[23]....
        /*08f0*/ 	.word	0x00006a80


	//   ....[24]....
        /*08f4*/ 	.word	0x00006aa0


	//   ....[25]....
        /*08f8*/ 	.word	0x00006ac0


	//   ....[26]....
        /*08fc*/ 	.word	0x00006b20


	//   ....[27]....
        /*0900*/ 	.word	0x00006b70


	//   ....[28]....
        /*0904*/ 	.word	0x00006bb0


	//   ....[29]....
        /*0908*/ 	.word	0x00006bf0


	//   ....[30]....
        /*090c*/ 	.word	0x00006cd0


	//   ....[31]....
        /*0910*/ 	.word	0x00006d00


	//   ....[32]....
        /*0914*/ 	.word	0x00006d30


	//   ....[33]....
        /*0918*/ 	.word	0x00006de0


	//   ....[34]....
        /*091c*/ 	.word	0x00006e10


	//   ....[35]....
        /*0920*/ 	.word	0x00006ea0


	//   ....[36]....
        /*0924*/ 	.word	0x00006f00


	//   ....[37]....
        /*0928*/ 	.word	0x00006f20


	//   ....[38]....
        /*092c*/ 	.word	0x000073a0


	//   ....[39]....
        /*0930*/ 	.word	0x000073b0


	//   ....[40]....
        /*0934*/ 	.word	0x00007430


	//   ....[41]....
        /*0938*/ 	.word	0x00007440


	//   ....[42]....
        /*093c*/ 	.word	0x000074c0


	//   ....[43]....
        /*0940*/ 	.word	0x000074d0


	//----- nvinfo : EIATTR_EXIT_INSTR_OFFSETS
	.align		4
.L_68:
        /*0944*/ 	.byte	0x04, 0x1c
        /*0946*/ 	.short	(.L_70 - .L_69)


	//   ....[0]....
.L_69:
        /*0948*/ 	.word	0x0000c8d0


	//   ....[1]....
        /*094c*/ 	.word	0x0000c970


	//----- nvinfo : EIATTR_REQNTID
	.align		4
.L_70:
        /*0950*/ 	.byte	0x04, 0x10
        /*0952*/ 	.short	(.L_72 - .L_71)
.L_71:
        /*0954*/ 	.word	0x00000100
        /*0958*/ 	.word	0x00000001
        /*095c*/ 	.word	0x00000001


	//----- nvinfo : EIATTR_CRS_STACK_SIZE
	.align		4
.L_72:
        /*0960*/ 	.byte	0x04, 0x1e
        /*0962*/ 	.short	(.L_74 - .L_73)
.L_73:
        /*0964*/ 	.word	0x00000000
.L_74:


//--------------------- .nv.callgraph             --------------------------
	.section	.nv.callgraph,"",@"SHT_CUDA_CALLGRAPH"
	.align	4
	.sectionentsize	8
	.align		4
        /*0000*/ 	.word	0x00000000
	.align		4
        /*0004*/ 	.word	0xffffffff
	.align		4
        /*0008*/ 	.word	0x00000000
	.align		4
        /*000c*/ 	.word	0xfffffffe
	.align		4
        /*0010*/ 	.word	0x00000000
	.align		4
        /*0014*/ 	.word	0xfffffffd
	.align		4
        /*0018*/ 	.word	0x00000000
	.align		4
        /*001c*/ 	.word	0xfffffffc


//--------------------- .nv.rel.action            --------------------------
	.section	.nv.rel.action,"",@"SHT_CUDA_RELOCINFO"
	.align	8
	.sectionentsize	8
        /*0000*/ 	.byte	0x73, 0x00, 0x00, 0x00, 0x00, 0x00, 0x00, 0x00, 0x00, 0x00, 0x00, 0x11, 0x25, 0x00, 0x05, 0x36


//--------------------- .nv.constant4             --------------------------
	.section	.nv.constant4,"a",@progbits
	.align	8
	.align		8
.nv.constant4:
        /*0000*/ 	.dword	_$_str


//--------------------- .nv.constant0.attn_fwd    --------------------------
	.section	.nv.constant0.attn_fwd,"a",@progbits
	.sectionflags	@""
	.align	4
.nv.constant0.attn_fwd:
	.zero		488


//--------------------- .text.attn_fwd            --------------------------
	.section	.text.attn_fwd,"ax",@progbits
	.sectioninfo	@"SHI_REGISTERS=255"
	.align	128
        .global         attn_fwd
        .type           attn_fwd,@function
        .size           attn_fwd,(.L_x_21 - attn_fwd)
        .other          attn_fwd,@"STO_CUDA_ENTRY STV_DEFAULT"
attn_fwd:
.text.attn_fwd:
[----:B------:R-:W-:Y:S02]  /*0000*/  IMAD.MOV.U32 R1, RZ, RZ, c[0x0][0x28] ;  /* 0x00000a00ff017624 */ /* 0x000fe400078e00ff */
[----:B------:R-:W0:Y:S01]  /*0010*/  S2R R19, SR_CTAID.X ;  /* 0x0000000000137919 */ /* 0x000e220000002500 */
[----:B------:R-:W-:Y:S01]  /*0020*/  IMAD.MOV.U32 R4, RZ, RZ, c[0x0][0x198] ;  /* 0x00006600ff047624 */ /* 0x000fe200078e00ff */
[----:B------:R-:W-:Y:S01]  /*0030*/  ULDC.64 UR6, c[0x0][0x118] ;  /* 0x0000460000067ab9 */ /* 0x000fe20000000a00 */
[----:B------:R-:W-:Y:S01]  /*0040*/  IADD3 R1, R1, -0x308, RZ ;  /* 0xfffffcf801017810 */ /* 0x000fe20007ffe0ff */
[----:B------:R-:W1:Y:S04]  /*0050*/  S2R R142, SR_TID.X ;  /* 0x00000000008e7919 */ /* 0x000e680000002100 */
[----:B------:R-:W2:Y:S01]  /*0060*/  S2R R80, SR_CTAID.Y ;  /* 0x0000000000507919 */ /* 0x000ea20000002600 */
[----:B0-----:R-:W-:Y:S01]  /*0070*/  IMAD.SHL.U32 R19, R19, 0x40, RZ ;  /* 0x0000004013137824 */ /* 0x001fe200078e00ff */
[----:B-1----:R-:W-:-:S04]  /*0080*/  SHF.R.U32.HI R0, RZ, 0x6, R142 ;  /* 0x00000006ff007819 */ /* 0x002fc8000001168e */
[----:B------:R-:W-:Y:S02]  /*0090*/  LOP3.LUT R2, R19, 0x3f, R142, 0xf8, !PT ;  /* 0x0000003f13027812 */ /* 0x000fe400078ef88e */
[----:B------:R-:W-:Y:S01]  /*00a0*/  SGXT.U32 R82, R0, 0x2 ;  /* 0x000000020052781a */ /* 0x000fe20000000000 */
[----:B--2---:R-:W-:Y:S02]  /*00b0*/  IMAD R0, R80, c[0x0][0x190], RZ ;  /* 0x0000640050007a24 */ /* 0x004fe400078e02ff */
[----:B------:R-:W-:Y:S02]  /*00c0*/  IMAD R3, R2, c[0x0][0x194], RZ ;  /* 0x0000650002037a24 */ /* 0x000fe400078e02ff */
[----:B------:R-:W-:Y:S01]  /*00d0*/  IMAD R7, R82, c[0x0][0x198], RZ ;  /* 0x0000660052077a24 */ /* 0x000fe200078e02ff */
[C---:B------:R-:W-:Y:S01]  /*00e0*/  SHF.L.U32 R2, R0.reuse, 0x1, RZ ;  /* 0x0000000100027819 */ /* 0x040fe200000006ff */
[----:B------:R-:W-:Y:S02]  /*00f0*/  IMAD.SHL.U32 R5, R3, 0x2, RZ ;  /* 0x0000000203057824 */ /* 0x000fe400078e00ff */
[----:B------:R-:W-:-:S03]  /*0100*/  IMAD.HI R0, R0, 0x2, RZ ;  /* 0x0000000200007827 */ /* 0x000fc600078e02ff */
[----:B------:R-:W-:Y:S01]  /*0110*/  IADD3 R2, P0, P1, R5, c[0x0][0x160], R2 ;  /* 0x0000580005027a10 */ /* 0x000fe2000791e002 */
[----:B------:R-:W-:-:S04]  /*0120*/  IMAD.HI R3, R3, 0x2, RZ ;  /* 0x0000000203037827 */ /* 0x000fc800078e02ff */
[C---:B------:R-:W-:Y:S01]  /*0130*/  IMAD R11, R4.reuse, 0x4, R7 ;  /* 0x00000004040b7824 */ /* 0x040fe200078e0207 */
[----:B------:R-:W-:Y:S02]  /*0140*/  IADD3.X R0, R3, c[0x0][0x164], R0, P0, P1 ;  /* 0x0000590003007a10 */ /* 0x000fe400007e2400 */
[----:B------:R-:W-:Y:S01]  /*0150*/  LEA R8, P0, R7, R2, 0x1 ;  /* 0x0000000207087211 */ /* 0x000fe200078008ff */
[----:B------:R-:W-:-:S03]  /*0160*/  IMAD R5, R4, 0x4, R11 ;  /* 0x0000000404057824 */ /* 0x000fc600078e020b */
[----:B------:R-:W-:Y:S02]  /*0170*/  LEA.HI.X.SX32 R9, R7, R0, 0x1, P0 ;  /* 0x0000000007097211 */ /* 0x000fe400000f0eff */
[C---:B------:R-:W-:Y:S02]  /*0180*/  LEA R10, P0, R11.reuse, R2, 0x1 ;  /* 0x000000020b0a7211 */ /* 0x040fe400078008ff */
[C---:B------:R-:W-:Y:S01]  /*0190*/  LEA R7, R4.reuse, R5, 0x2 ;  /* 0x0000000504077211 */ /* 0x040fe200078e10ff */
[----:B------:R0:W2:Y:S01]  /*01a0*/  LDG.E.U16 R3, [R8.64] ;  /* 0x0000000608037981 */ /* 0x0000a2000c1e1500 */
[----:B------:R-:W-:Y:S02]  /*01b0*/  LEA.HI.X.SX32 R11, R11, R0, 0x1, P0 ;  /* 0x000000000b0b7211 */ /* 0x000fe400000f0eff */
[-C--:B------:R-:W-:Y:S01]  /*01c0*/  LEA R14, P0, R7, R2.reuse, 0x1 ;  /* 0x00000002070e7211 */ /* 0x080fe200078008ff */
[C---:B------:R-:W-:Y:S01]  /*01d0*/  IMAD R17, R4.reuse, 0x4, R7 ;  /* 0x0000000404117824 */ /* 0x040fe200078e0207 */
[----:B------:R-:W-:Y:S01]  /*01e0*/  LEA R12, P1, R5, R2, 0x1 ;  /* 0x00000002050c7211 */ /* 0x000fe200078208ff */
[----:B------:R1:W3:Y:S01]  /*01f0*/  LDG.E.U16 R6, [R10.64] ;  /* 0x000000060a067981 */ /* 0x0002e2000c1e1500 */
[----:B------:R-:W-:Y:S01]  /*0200*/  LEA.HI.X.SX32 R15, R7, R0, 0x1, P0 ;  /* 0x00000000070f7211 */ /* 0x000fe200000f0eff */
[----:B------:R-:W-:Y:S01]  /*0210*/  IMAD R7, R4, 0x4, R17 ;  /* 0x0000000404077824 */ /* 0x000fe200078e0211 */
[----:B------:R-:W-:-:S02]  /*0220*/  LEA R16, P0, R17, R2, 0x1 ;  /* 0x0000000211107211 */ /* 0x000fc400078008ff */
[-C--:B------:R-:W-:Y:S01]  /*0230*/  LEA.HI.X.SX32 R13, R5, R0.reuse, 0x1, P1 ;  /* 0x00000000050d7211 */ /* 0x080fe200008f0eff */
[C---:B------:R-:W-:Y:S01]  /*0240*/  IMAD R23, R4.reuse, 0x4, R7 ;  /* 0x0000000404177824 */ /* 0x040fe200078e0207 */
[----:B------:R-:W-:Y:S01]  /*0250*/  LEA.HI.X.SX32 R17, R17, R0, 0x1, P0 ;  /* 0x0000000011117211 */ /* 0x000fe200000f0eff */
[----:B0-----:R0:W4:Y:S01]  /*0260*/  LDG.E.U16 R8, [R14.64] ;  /* 0x000000060e087981 */ /* 0x001122000c1e1500 */
[C---:B------:R-:W-:Y:S02]  /*0270*/  LEA R20, P0, R7.reuse, R2, 0x1 ;  /* 0x0000000207147211 */ /* 0x040fe400078008ff */
[----:B------:R-:W-:Y:S01]  /*0280*/  LEA R9, R4, R23, 0x2 ;  /* 0x0000001704097211 */ /* 0x000fe200078e10ff */
[----:B------:R5:W2:Y:S01]  /*0290*/  LDG.E.U16 R5, [R12.64] ;  /* 0x000000060c057981 */ /* 0x000aa2000c1e1500 */
[----:B------:R-:W-:-:S03]  /*02a0*/  LEA.HI.X.SX32 R21, R7, R0, 0x1, P0 ;  /* 0x0000000007157211 */ /* 0x000fc600000f0eff */
[----:B-1----:R-:W-:Y:S01]  /*02b0*/  IMAD R11, R4, 0x4, R9 ;  /* 0x00000004040b7824 */ /* 0x002fe200078e0209 */
[-C--:B------:R-:W-:Y:S01]  /*02c0*/  LEA R22, P1, R23, R2.reuse, 0x1 ;  /* 0x0000000217167211 */ /* 0x080fe200078208ff */
[----:B------:R1:W2:Y:S01]  /*02d0*/  LDG.E.U16 R18, [R20.64] ;  /* 0x0000000614127981 */ /* 0x0002a2000c1e1500 */
[----:B-----5:R-:W-:-:S03]  /*02e0*/  LEA R12, P0, R9, R2, 0x1 ;  /* 0x00000002090c7211 */ /* 0x020fc600078008ff */
[----:B------:R5:W2:Y:S01]  /*02f0*/  LDG.E.U16 R7, [R16.64] ;  /* 0x0000000610077981 */ /* 0x000aa2000c1e1500 */
[----:B------:R-:W-:Y:S01]  /*0300*/  LEA.HI.X.SX32 R13, R9, R0, 0x1, P0 ;  /* 0x00000000090d7211 */ /* 0x000fe200000f0eff */
[----:B------:R-:W-:Y:S01]  /*0310*/  IMAD R9, R4, 0x4, R11 ;  /* 0x0000000404097824 */ /* 0x000fe200078e020b */
[----:B------:R-:W-:-:S03]  /*0320*/  LEA R10, P0, R11, R2, 0x1 ;  /* 0x000000020b0a7211 */ /* 0x000fc600078008ff */
[C---:B------:R-:W-:Y:S01]  /*0330*/  IMAD R25, R4.reuse, 0x4, R9 ;  /* 0x0000000404197824 */ /* 0x040fe200078e0209 */
[----:B------:R-:W-:Y:S01]  /*0340*/  LEA.HI.X.SX32 R11, R11, R0, 0x1, P0 ;  /* 0x000000000b0b7211 */ /* 0x000fe200000f0eff */
[----:B------:R5:W2:Y:S01]  /*0350*/  LDG.E.U16 R30, [R12.64] ;  /* 0x000000060c1e7981 */ /* 0x000aa2000c1e1500 */
[C---:B0-----:R-:W-:Y:S02]  /*0360*/  LEA R14, P0, R9.reuse, R2, 0x1 ;  /* 0x00000002090e7211 */ /* 0x041fe400078008ff */
[C---:B------:R-:W-:Y:S01]  /*0370*/  LEA R27, R4.reuse, R25, 0x2 ;  /* 0x00000019041b7211 */ /* 0x040fe200078e10ff */
[----:B------:R0:W2:Y:S01]  /*0380*/  LDG.E.U16 R49, [R10.64] ;  /* 0x000000060a317981 */ /* 0x0000a2000c1e1500 */
[-C--:B------:R-:W-:Y:S02]  /*0390*/  LEA.HI.X.SX32 R15, R9, R0.reuse, 0x1, P0 ;  /* 0x00000000090f7211 */ /* 0x080fe400000f0eff */
[----:B------:R-:W-:Y:S01]  /*03a0*/  LEA.HI.X.SX32 R23, R23, R0, 0x1, P1 ;  /* 0x0000000017177211 */ /* 0x000fe200008f0eff */
[----:B------:R-:W-:Y:S01]  /*03b0*/  IMAD R9, R4, 0x4, R27 ;  /* 0x0000000404097824 */ /* 0x000fe200078e021b */
[C---:B-1----:R-:W-:Y:S01]  /*03c0*/  LEA R20, P0, R27.reuse, R2, 0x1 ;  /* 0x000000021b147211 */ /* 0x042fe200078008ff */
[----:B------:R1:W2:Y:S03]  /*03d0*/  LDG.E.U16 R32, [R14.64] ;  /* 0x000000060e207981 */ /* 0x0002a6000c1e1500 */
[----:B------:R-:W-:Y:S01]  /*03e0*/  LEA.HI.X.SX32 R21, R27, R0, 0x1, P0 ;  /* 0x000000001b157211 */ /* 0x000fe200000f0eff */
[----:B------:R0:W2:Y:S01]  /*03f0*/  LDG.E.U16 R47, [R22.64] ;  /* 0x00000006162f7981 */ /* 0x0000a2000c1e1500 */
[----:B-----5:R-:W-:-:S02]  /*0400*/  LEA R12, P0, R9, R2, 0x1 ;  /* 0x00000002090c7211 */ /* 0x020fc400078008ff */
[----:B------:R-:W-:Y:S01]  /*0410*/  LEA R16, P1, R25, R2, 0x1 ;  /* 0x0000000219107211 */ /* 0x000fe200078208ff */
[----:B------:R5:W2:Y:S01]  /*0420*/  LDG.E.U16 R34, [R20.64] ;  /* 0x0000000614227981 */ /* 0x000aa2000c1e1500 */
[-C--:B------:R-:W-:Y:S01]  /*0430*/  LEA.HI.X.SX32 R13, R9, R0.reuse, 0x1, P0 ;  /* 0x00000000090d7211 */ /* 0x080fe200000f0eff */
[----:B0-----:R-:W-:Y:S01]  /*0440*/  IMAD R23, R4, 0x4, R9 ;  /* 0x0000000404177824 */ /* 0x001fe200078e0209 */
[----:B------:R-:W-:-:S03]  /*0450*/  LEA.HI.X.SX32 R17, R25, R0, 0x1, P1 ;  /* 0x0000000019117211 */ /* 0x000fc600008f0eff */
[----:B------:R0:W2:Y:S01]  /*0460*/  LDG.E.U16 R53, [R12.64] ;  /* 0x000000060c357981 */ /* 0x0000a2000c1e1500 */
[C---:B------:R-:W-:Y:S01]  /*0470*/  IMAD R9, R4.reuse, 0x4, R23 ;  /* 0x0000000404097824 */ /* 0x040fe200078e0217 */
[-C--:B------:R-:W-:Y:S02]  /*0480*/  LEA R10, P0, R23, R2.reuse, 0x1 ;  /* 0x00000002170a7211 */ /* 0x080fe400078008ff */
[----:B------:R0:W2:Y:S02]  /*0490*/  LDG.E.U16 R51, [R16.64] ;  /* 0x0000000610337981 */ /* 0x0000a4000c1e1500 */
[----:B------:R-:W-:Y:S02]  /*04a0*/  LEA R22, P1, R9, R2, 0x1 ;  /* 0x0000000209167211 */ /* 0x000fe400078208ff */
[----:B------:R-:W-:Y:S02]  /*04b0*/  LEA R25, R4, R9, 0x2 ;  /* 0x0000000904197211 */ /* 0x000fe400078e10ff */
[----:B------:R-:W-:-:S02]  /*04c0*/  LEA.HI.X.SX32 R11, R23, R0, 0x1, P0 ;  /* 0x00000000170b7211 */ /* 0x000fc400000f0eff */
[----:B------:R-:W-:Y:S01]  /*04d0*/  LEA.HI.X.SX32 R23, R9, R0, 0x1, P1 ;  /* 0x0000000009177211 */ /* 0x000fe200008f0eff */
[C---:B------:R-:W-:Y:S01]  /*04e0*/  IMAD R9, R4.reuse, 0x4, R25 ;  /* 0x0000000404097824 */ /* 0x040fe200078e0219 */
[C---:B-1----:R-:W-:Y:S01]  /*04f0*/  LEA R14, P0, R25.reuse, R2, 0x1 ;  /* 0x00000002190e7211 */ /* 0x042fe200078008ff */
[----:B------:R1:W2:Y:S03]  /*0500*/  LDG.E.U16 R36, [R10.64] ;  /* 0x000000060a247981 */ /* 0x0002a6000c1e1500 */
[----:B------:R-:W-:Y:S01]  /*0510*/  LEA.HI.X.SX32 R15, R25, R0, 0x1, P0 ;  /* 0x00000000190f7211 */ /* 0x000fe200000f0eff */
[C---:B-----5:R-:W-:Y:S01]  /*0520*/  IMAD R21, R4.reuse, 0x4, R9 ;  /* 0x0000000404157824 */ /* 0x060fe200078e0209 */
[C---:B0-----:R-:W-:Y:S01]  /*0530*/  LEA R16, P0, R9.reuse, R2, 0x1 ;  /* 0x0000000209107211 */ /* 0x041fe200078008ff */
[----:B------:R0:W5:Y:S03]  /*0540*/  LDG.E.U16 R55, [R22.64] ;  /* 0x0000000616377981 */ /* 0x000166000c1e1500 */
[----:B------:R-:W-:Y:S01]  /*0550*/  LEA.HI.X.SX32 R17, R9, R0, 0x1, P0 ;  /* 0x0000000009117211 */ /* 0x000fe200000f0eff */
[C---:B------:R-:W-:Y:S01]  /*0560*/  IMAD R9, R4.reuse, 0x4, R21 ;  /* 0x0000000404097824 */ /* 0x040fe200078e0215 */
[-C--:B------:R-:W-:Y:S01]  /*0570*/  LEA R12, P0, R21, R2.reuse, 0x1 ;  /* 0x00000002150c7211 */ /* 0x080fe200078008ff */
[----:B------:R0:W3:Y:S03]  /*0580*/  LDG.E.U16 R38, [R14.64] ;  /* 0x000000060e267981 */ /* 0x0000e6000c1e1500 */
[----:B------:R-:W-:Y:S01]  /*0590*/  LEA R20, P1, R9, R2, 0x1 ;  /* 0x0000000209147211 */ /* 0x000fe200078208ff */
[----:B------:R0:W3:Y:S01]  /*05a0*/  LDG.E.U16 R57, [R16.64] ;  /* 0x0000000610397981 */ /* 0x0000e2000c1e1500 */
[----:B------:R-:W-:-:S02]  /*05b0*/  LEA R25, R4, R9, 0x2 ;  /* 0x0000000904197211 */ /* 0x000fc400078e10ff */
[-C--:B------:R-:W-:Y:S02]  /*05c0*/  LEA.HI.X.SX32 R13, R21, R0.reuse, 0x1, P0 ;  /* 0x00000000150d7211 */ /* 0x080fe400000f0eff */
[----:B------:R-:W-:Y:S01]  /*05d0*/  LEA.HI.X.SX32 R21, R9, R0, 0x1, P1 ;  /* 0x0000000009157211 */ /* 0x000fe200008f0eff */
[C---:B------:R-:W-:Y:S01]  /*05e0*/  IMAD R9, R4.reuse, 0x4, R25 ;  /* 0x0000000404097824 */ /* 0x040fe200078e0219 */
[C---:B-1----:R-:W-:Y:S01]  /*05f0*/  LEA R10, P0, R25.reuse, R2, 0x1 ;  /* 0x00000002190a7211 */ /* 0x042fe200078008ff */
[----:B------:R1:W3:Y:S03]  /*0600*/  LDG.E.U16 R40, [R12.64] ;  /* 0x000000060c287981 */ /* 0x0002e6000c1e1500 */
[----:B------:R-:W-:Y:S01]  /*0610*/  LEA.HI.X.SX32 R11, R25, R0, 0x1, P0 ;  /* 0x00000000190b7211 */ /* 0x000fe200000f0eff */
[C---:B0-----:R-:W-:Y:S01]  /*0620*/  IMAD R23, R4.reuse, 0x4, R9 ;  /* 0x0000000404177824 */ /* 0x041fe200078e0209 */
[C---:B------:R-:W-:Y:S01]  /*0630*/  LEA R14, P0, R9.reuse, R2, 0x1 ;  /* 0x00000002090e7211 */ /* 0x040fe200078008ff */
[----:B------:R0:W3:Y:S03]  /*0640*/  LDG.E.U16 R59, [R20.64] ;  /* 0x00000006143b7981 */ /* 0x0000e6000c1e1500 */
        /* <DEDUP_REMOVED lines=11> */
[----:B------:R1:W4:Y:S03]  /*0700*/  LDG.E.U16 R44, [R16.64] ;  /* 0x00000006102c7981 */ /* 0x000326000c1e1500 */
[----:B------:R-:W-:Y:S01]  /*0710*/  LEA.HI.X.SX32 R13, R25, R0, 0x1, P0 ;  /* 0x00000000190d7211 */ /* 0x000fe200000f0eff */
[C---:B0-----:R-:W-:Y:S01]  /*0720*/  IMAD R21, R4.reuse, 0x4, R9 ;  /* 0x0000000404157824 */ /* 0x041fe200078e0209 */
[C---:B------:R-:W-:Y:S01]  /*0730*/  LEA R10, P0, R9.reuse, R2, 0x1 ;  /* 0x00000002090a7211 */ /* 0x040fe200078008ff */
[----:B------:R0:W4:Y:S03]  /*0740*/  LDG.E.U16 R63, [R22.64] ;  /* 0x00000006163f7981 */ /* 0x000126000c1e1500 */
[----:B------:R-:W-:Y:S01]  /*0750*/  LEA.HI.X.SX32 R11, R9, R0, 0x1, P0 ;  /* 0x00000000090b7211 */ /* 0x000fe200000f0eff */
[C---:B------:R-:W-:Y:S01]  /*0760*/  IMAD R9, R4.reuse, 0x4, R21 ;  /* 0x0000000404097824 */ /* 0x040fe200078e0215 */
[-C--:B------:R-:W-:Y:S01]  /*0770*/  LEA R14, P0, R21, R2.reuse, 0x1 ;  /* 0x00000002150e7211 */ /* 0x080fe200078008ff */
[----:B------:R0:W4:Y:S03]  /*0780*/  LDG.E.U16 R46, [R12.64] ;  /* 0x000000060c2e7981 */ /* 0x000126000c1e1500 */
[----:B------:R-:W-:Y:S01]  /*0790*/  LEA R20, P1, R9, R2, 0x1 ;  /* 0x0000000209147211 */ /* 0x000fe200078208ff */
[----:B------:R0:W4:Y:S01]  /*07a0*/  LDG.E.U16 R65, [R10.64] ;  /* 0x000000060a417981 */ /* 0x000122000c1e1500 */
        /* <DEDUP_REMOVED lines=14> */
[----:B------:R-:W-:Y:S01]  /*0890*/  LEA R25, R4, R9, 0x2 ;  /* 0x0000000904197211 */ /* 0x000fe200078e10ff */
[----:B------:R0:W4:Y:S01]  /*08a0*/  LDG.E.U16 R69, [R12.64] ;  /* 0x000000060c457981 */ /* 0x000122000c1e1500 */
[----:B------:R-:W-:-:S03]  /*08b0*/  LEA R22, P1, R9, R2, 0x1 ;  /* 0x0000000209167211 */ /* 0x000fc600078208ff */
[C---:B------:R-:W-:Y:S01]  /*08c0*/  IMAD R27, R4.reuse, 0x4, R25 ;  /* 0x00000004041b7824 */ /* 0x040fe200078e0219 */
[-C--:B------:R-:W-:Y:S02]  /*08d0*/  LEA.HI.X.SX32 R11, R23, R0.reuse, 0x1, P0 ;  /* 0x00000000170b7211 */ /* 0x080fe400000f0eff */
[----:B------:R-:W-:Y:S01]  /*08e0*/  LEA.HI.X.SX32 R23, R9, R0, 0x1, P1 ;  /* 0x0000000009177211 */ /* 0x000fe200008f0eff */
[C---:B------:R-:W-:Y:S01]  /*08f0*/  IMAD R9, R4.reuse, 0x4, R27 ;  /* 0x0000000404097824 */ /* 0x040fe200078e021b */
[C---:B-1----:R-:W-:Y:S01]  /*0900*/  LEA R14, P0, R25.reuse, R2, 0x1 ;  /* 0x00000002190e7211 */ /* 0x042fe200078008ff */
[----:B------:R1:W4:Y:S02]  /*0910*/  LDG.E.U16 R52, [R10.64] ;  /* 0x000000060a347981 */ /* 0x000324000c1e1500 */
[----:B0-----:R-:W-:Y:S01]  /*0920*/  IMAD R21, R4, 0x4, R9 ;  /* 0x0000000404157824 */ /* 0x001fe200078e0209 */
[----:B------:R-:W-:Y:S01]  /*0930*/  LEA.HI.X.SX32 R15, R25, R0, 0x1, P0 ;  /* 0x00000000190f7211 */ /* 0x000fe200000f0eff */
[----:B------:R0:W4:Y:S01]  /*0940*/  LDG.E.U16 R71, [R22.64] ;  /* 0x0000000616477981 */ /* 0x000122000c1e1500 */
[----:B------:R-:W-:-:S02]  /*0950*/  LEA R16, P0, R27, R2, 0x1 ;  /* 0x000000021b107211 */ /* 0x000fc400078008ff */
[C---:B------:R-:W-:Y:S01]  /*0960*/  LEA R25, R4.reuse, R21, 0x2 ;  /* 0x0000001504197211 */ /* 0x040fe200078e10ff */
[----:B------:R0:W4:Y:S01]  /*0970*/  LDG.E.U16 R54, [R14.64] ;  /* 0x000000060e367981 */ /* 0x000122000c1e1500 */
[----:B------:R-:W-:Y:S02]  /*0980*/  LEA.HI.X.SX32 R17, R27, R0, 0x1, P0 ;  /* 0x000000001b117211 */ /* 0x000fe400000f0eff */
[C---:B------:R-:W-:Y:S01]  /*0990*/  LEA R12, P0, R9.reuse, R2, 0x1 ;  /* 0x00000002090c7211 */ /* 0x040fe200078008ff */
[C---:B------:R-:W-:Y:S02]  /*09a0*/  IMAD R27, R4.reuse, 0x4, R25 ;  /* 0x00000004041b7824 */ /* 0x040fe400078e0219 */
[----:B------:R0:W4:Y:S01]  /*09b0*/  LDG.E.U16 R73, [R16.64] ;  /* 0x0000000610497981 */ /* 0x000122000c1e1500 */
[----:B------:R-:W-:Y:S01]  /*09c0*/  LEA.HI.X.SX32 R13, R9, R0, 0x1, P0 ;  /* 0x00000000090d7211 */ /* 0x000fe200000f0eff */
[----:B------:R-:W-:Y:S01]  /*09d0*/  IMAD R9, R4, 0x4, R27 ;  /* 0x0000000404097824 */ /* 0x000fe200078e021b */
[----:B-1----:R-:W-:-:S03]  /*09e0*/  LEA R10, P0, R25, R2, 0x1 ;  /* 0x00000002190a7211 */ /* 0x002fc600078008ff */
[C---:B0-----:R-:W-:Y:S01]  /*09f0*/  IMAD R23, R4.reuse, 0x4, R9 ;  /* 0x0000000404177824 */ /* 0x041fe200078e0209 */
[----:B------:R-:W-:Y:S01]  /*0a00*/  LEA.HI.X.SX32 R11, R25, R0, 0x1, P0 ;  /* 0x00000000190b7211 */ /* 0x000fe200000f0eff */
[----:B------:R0:W4:Y:S03]  /*0a10*/  LDG.E.U16 R56, [R12.64] ;  /* 0x000000060c387981 */ /* 0x000126000c1e1500 */
[----:B------:R-:W-:Y:S01]  /*0a20*/  LEA R25, R4, R23, 0x2 ;  /* 0x0000001704197211 */ /* 0x000fe200078e10ff */
[----:B------:R1:W4:Y:S01]  /*0a30*/  LDG.E.U16 R58, [R10.64] ;  /* 0x000000060a3a7981 */ /* 0x000322000c1e1500 */
[----:B------:R-:W-:-:S03]  /*0a40*/  LEA R14, P0, R27, R2, 0x1 ;  /* 0x000000021b0e7211 */ /* 0x000fc600078008ff */
[----:B------:R-:W-:Y:S01]  /*0a50*/  IMAD R29, R4, 0x4, R25 ;  /* 0x00000004041d7824 */ /* 0x000fe200078e0219 */
[----:B------:R-:W-:-:S03]  /*0a60*/  LEA.HI.X.SX32 R15, R27, R0, 0x1, P0 ;  /* 0x000000001b0f7211 */ /* 0x000fc600000f0eff */
[C---:B------:R-:W-:Y:S01]  /*0a70*/  IMAD R27, R4.reuse, 0x4, R29 ;  /* 0x00000004041b7824 */ /* 0x040fe200078e021d */
[C---:B------:R-:W-:Y:S01]  /*0a80*/  LEA R16, P0, R9.reuse, R2, 0x1 ;  /* 0x0000000209107211 */ /* 0x040fe200078008ff */
[----:B------:R1:W4:Y:S02]  /*0a90*/  LDG.E.U16 R77, [R14.64] ;  /* 0x000000060e4d7981 */ /* 0x000324000c1e1500 */
[----:B------:R-:W-:Y:S01]  /*0aa0*/  IMAD R31, R4, 0x4, R27 ;  /* 0x00000004041f7824 */ /* 0x000fe200078e021b */
[----:B------:R-:W-:-:S04]  /*0ab0*/  LEA.HI.X.SX32 R17, R9, R0, 0x1, P0 ;  /* 0x0000000009117211 */ /* 0x000fc800000f0eff */
[----:B------:R-:W-:Y:S01]  /*0ac0*/  LEA R9, R4, R31, 0x2 ;  /* 0x0000001f04097211 */ /* 0x000fe200078e10ff */
[----:B------:R1:W4:Y:S01]  /*0ad0*/  LDG.E.U16 R60, [R16.64] ;  /* 0x00000006103c7981 */ /* 0x000322000c1e1500 */
[----:B0-----:R-:W-:-:S03]  /*0ae0*/  LEA R12, P0, R25, R2, 0x1 ;  /* 0x00000002190c7211 */ /* 0x001fc600078008ff */
[C---:B------:R-:W-:Y:S01]  /*0af0*/  IMAD R33, R4.reuse, 0x4, R9 ;  /* 0x0000000404217824 */ /* 0x040fe200078e0209 */
[----:B------:R-:W-:Y:S02]  /*0b00*/  LEA.HI.X.SX32 R13, R25, R0, 0x1, P0 ;  /* 0x00000000190d7211 */ /* 0x000fe400000f0eff */
[-C--:B-1----:R-:W-:Y:S01]  /*0b10*/  LEA R10, P0, R29, R2.reuse, 0x1 ;  /* 0x000000021d0a7211 */ /* 0x082fe200078008ff */
[C---:B------:R-:W-:Y:S01]  /*0b20*/  IMAD R25, R4.reuse, 0x4, R33 ;  /* 0x0000000404197824 */ /* 0x040fe200078e0221 */
[----:B------:R-:W-:Y:S01]  /*0b30*/  LEA R20, P1, R21, R2, 0x1 ;  /* 0x0000000215147211 */ /* 0x000fe200078208ff */
[----:B------:R0:W4:Y:S01]  /*0b40*/  LDG.E.U16 R62, [R12.64] ;  /* 0x000000060c3e7981 */ /* 0x000122000c1e1500 */
[-C--:B------:R-:W-:Y:S01]  /*0b50*/  LEA.HI.X.SX32 R11, R29, R0.reuse, 0x1, P0 ;  /* 0x000000001d0b7211 */ /* 0x080fe200000f0eff */
[----:B------:R-:W-:Y:S01]  /*0b60*/  IMAD R29, R4, 0x4, R25 ;  /* 0x00000004041d7824 */ /* 0x000fe200078e0219 */
[----:B------:R-:W-:Y:S02]  /*0b70*/  LEA.HI.X.SX32 R21, R21, R0, 0x1, P1 ;  /* 0x0000000015157211 */ /* 0x000fe400008f0eff */
[-C--:B------:R-:W-:Y:S01]  /*0b80*/  LEA R22, P1, R23, R2.reuse, 0x1 ;  /* 0x0000000217167211 */ /* 0x080fe200078208ff */
[----:B------:R1:W4:Y:S01]  /*0b90*/  LDG.E.U16 R81, [R10.64] ;  /* 0x000000060a517981 */ /* 0x000322000c1e1500 */
[----:B------:R-:W-:-:S02]  /*0ba0*/  LEA R14, P0, R27, R2, 0x1 ;  /* 0x000000021b0e7211 */ /* 0x000fc400078008ff */
[C---:B------:R-:W-:Y:S01]  /*0bb0*/  LEA R35, R4.reuse, R29, 0x2 ;  /* 0x0000001d04237211 */ /* 0x040fe200078e10ff */
[----:B------:R0:W4:Y:S01]  /*0bc0*/  LDG.E.U16 R75, [R20.64] ;  /* 0x00000006144b7981 */ /* 0x000122000c1e1500 */
[----:B------:R-:W-:Y:S02]  /*0bd0*/  LEA.HI.X.SX32 R23, R23, R0, 0x1, P1 ;  /* 0x0000000017177211 */ /* 0x000fe400008f0eff */
[----:B------:R-:W-:Y:S02]  /*0be0*/  LEA R16, P1, R31, R2, 0x1 ;  /* 0x000000021f107211 */ /* 0x000fe400078208ff */
[-C--:B------:R-:W-:Y:S01]  /*0bf0*/  LEA.HI.X.SX32 R15, R27, R0.reuse, 0x1, P0 ;  /* 0x000000001b0f7211 */ /* 0x080fe200000f0eff */
[C---:B------:R-:W-:Y:S01]  /*0c00*/  IMAD R27, R4.reuse, 0x4, R35 ;  /* 0x00000004041b7824 */ /* 0x040fe200078e0223 */
[----:B------:R-:W-:Y:S01]  /*0c10*/  LEA.HI.X.SX32 R17, R31, R0, 0x1, P1 ;  /* 0x000000001f117211 */ /* 0x000fe200008f0eff */
[----:B------:R1:W4:Y:S01]  /*0c20*/  LDG.E.U16 R79, [R22.64] ;  /* 0x00000006164f7981 */ /* 0x000322000c1e1500 */
[----:B0-----:R-:W-:Y:S01]  /*0c30*/  LEA R20, P0, R9, R2, 0x1 ;  /* 0x0000000209147211 */ /* 0x001fe200078008ff */
[----:B------:R-:W-:-:S02]  /*0c40*/  IMAD R31, R4, 0x4, R27 ;  /* 0x00000004041f7824 */ /* 0x000fc400078e021b */
[----:B------:R0:W4:Y:S01]  /*0c50*/  LDG.E.U16 R64, [R14.64] ;  /* 0x000000060e407981 */ /* 0x000122000c1e1500 */
[----:B------:R-:W-:Y:S01]  /*0c60*/  LEA.HI.X.SX32 R21, R9, R0, 0x1, P0 ;  /* 0x0000000009157211 */ /* 0x000fe200000f0eff */
[C---:B------:R-:W-:Y:S01]  /*0c70*/  IMAD R9, R4.reuse, 0x4, R31 ;  /* 0x0000000404097824 */ /* 0x040fe200078e021f */
[C---:B------:R-:W-:Y:S01]  /*0c80*/  LEA R12, P0, R33.reuse, R2, 0x1 ;  /* 0x00000002210c7211 */ /* 0x040fe200078008ff */
[----:B------:R0:W4:Y:S03]  /*0c90*/  LDG.E.U16 R83, [R16.64] ;  /* 0x0000000610537981 */ /* 0x000126000c1e1500 */
[----:B------:R-:W-:Y:S01]  /*0ca0*/  LEA.HI.X.SX32 R13, R33, R0, 0x1, P0 ;  /* 0x00000000210d7211 */ /* 0x000fe200000f0eff */
[----:B------:R0:W4:Y:S01]  /*0cb0*/  LDG.E.U16 R66, [R20.64] ;  /* 0x0000000614427981 */ /* 0x000122000c1e1500 */
[C---:B------:R-:W-:Y:S02]  /*0cc0*/  LEA R33, R4.reuse, R9, 0x2 ;  /* 0x0000000904217211 */ /* 0x040fe400078e10ff */
[C---:B-1----:R-:W-:Y:S01]  /*0cd0*/  LEA R10, P0, R25.reuse, R2, 0x1 ;  /* 0x00000002190a7211 */ /* 0x042fe200078008ff */
[----:B------:R1:W4:Y:S02]  /*0ce0*/  LDG.E.U16 R85, [R12.64] ;  /* 0x000000060c557981 */ /* 0x000324000c1e1500 */
[----:B------:R-:W-:Y:S01]  /*0cf0*/  IMAD R37, R4, 0x4, R33 ;  /* 0x0000000404257824 */ /* 0x000fe200078e0221 */
[----:B------:R-:W-:-:S03]  /*0d00*/  LEA.HI.X.SX32 R11, R25, R0, 0x1, P0 ;  /* 0x00000000190b7211 */ /* 0x000fc600000f0eff */
[C---:B------:R-:W-:Y:S01]  /*0d10*/  IMAD R39, R4.reuse, 0x4, R37 ;  /* 0x0000000404277824 */ /* 0x040fe200078e0225 */
[C---:B0-----:R-:W-:Y:S01]  /*0d20*/  LEA R14, P0, R27.reuse, R2, 0x1 ;  /* 0x000000021b0e7211 */ /* 0x041fe200078008ff */
[----:B------:R0:W4:Y:S02]  /*0d30*/  LDG.E.U16 R68, [R10.64] ;  /* 0x000000060a447981 */ /* 0x000124000c1e1500 */
[----:B------:R-:W-:Y:S01]  /*0d40*/  IMAD R25, R4, 0x4, R39 ;  /* 0x0000000404197824 */ /* 0x000fe200078e0227 */
[----:B------:R-:W-:-:S04]  /*0d50*/  LEA.HI.X.SX32 R15, R27, R0, 0x1, P0 ;  /* 0x000000001b0f7211 */ /* 0x000fc800000f0eff */
[----:B------:R-:W-:Y:S01]  /*0d60*/  LEA R41, R4, R25, 0x2 ;  /* 0x0000001904297211 */ /* 0x000fe200078e10ff */
[----:B------:R0:W4:Y:S01]  /*0d70*/  LDG.E.U16 R89, [R14.64] ;  /* 0x000000060e597981 */ /* 0x000122000c1e1500 */
[----:B------:R-:W-:-:S03]  /*0d80*/  LEA R16, P0, R9, R2, 0x1 ;  /* 0x0000000209107211 */ /* 0x000fc600078008ff */
[C---:B------:R-:W-:Y:S01]  /*0d90*/  IMAD R27, R4.reuse, 0x4, R41 ;  /* 0x00000004041b7824 */ /* 0x040fe200078e0229 */
[----:B------:R-:W-:Y:S02]  /*0da0*/  LEA R22, P1, R29, R2, 0x1 ;  /* 0x000000021d167211 */ /* 0x000fe400078208ff */
[-C--:B------:R-:W-:Y:S01]  /*0db0*/  LEA.HI.X.SX32 R17, R9, R0.reuse, 0x1, P0 ;  /* 0x0000000009117211 */ /* 0x080fe200000f0eff */
[C---:B------:R-:W-:Y:S01]  /*0dc0*/  IMAD R9, R4.reuse, 0x4, R27 ;  /* 0x0000000404097824 */ /* 0x040fe200078e021b */
[----:B------:R-:W-:Y:S02]  /*0dd0*/  LEA.HI.X.SX32 R23, R29, R0, 0x1, P1 ;  /* 0x000000001d177211 */ /* 0x000fe400008f0eff */
[-C--:B------:R-:W-:Y:S01]  /*0de0*/  LEA R20, P1, R37, R2.reuse, 0x1 ;  /* 0x0000000225147211 */ /* 0x080fe200078208ff */
[----:B0-----:R-:W-:Y:S01]  /*0df0*/  IMAD R11, R4, 0x4, R9 ;  /* 0x00000004040b7824 */ /* 0x001fe200078e0209 */
[----:B-1----:R-:W-:Y:S01]  /*0e00*/  LEA R12, P0, R25, R2, 0x1 ;  /* 0x00000002190c7211 */ /* 0x002fe200078008ff */
[----:B------:R0:W4:Y:S01]  /*0e10*/  LDG.E.U16 R87, [R22.64] ;  /* 0x0000000616577981 */ /* 0x000122000c1e1500 */
[----:B------:R-:W-:-:S02]  /*0e20*/  LEA.HI.X.SX32 R21, R37, R0, 0x1, P1 ;  /* 0x0000000025157211 */ /* 0x000fc400008f0eff */
[----:B------:R-:W-:Y:S01]  /*0e30*/  LEA R37, R4, R11, 0x2 ;  /* 0x0000000b04257211 */ /* 0x000fe200078e10ff */
[----:B------:R1:W4:Y:S01]  /*0e40*/  LDG.E.U16 R91, [R16.64] ;  /* 0x00000006105b7981 */ /* 0x000322000c1e1500 */
[----:B------:R-:W-:-:S03]  /*0e50*/  LEA.HI.X.SX32 R13, R25, R0, 0x1, P0 ;  /* 0x00000000190d7211 */ /* 0x000fc600000f0eff */
[C---:B------:R-:W-:Y:S01]  /*0e60*/  IMAD R29, R4.reuse, 0x4, R37 ;  /* 0x00000004041d7824 */ /* 0x040fe200078e0225 */
[-C--:B------:R-:W-:Y:S01]  /*0e70*/  LEA R24, P1, R11, R2.reuse, 0x1 ;  /* 0x000000020b187211 */ /* 0x080fe200078208ff */
[----:B------:R1:W4:Y:S01]  /*0e80*/  LDG.E.U16 R93, [R20.64] ;  /* 0x00000006145d7981 */ /* 0x000322000c1e1500 */
[C---:B0-----:R-:W-:Y:S01]  /*0e90*/  LEA R22, P0, R27.reuse, R2, 0x1 ;  /* 0x000000021b167211 */ /* 0x041fe200078008ff */
[C---:B------:R-:W-:Y:S02]  /*0ea0*/  IMAD R43, R4.reuse, 0x4, R29 ;  /* 0x00000004042b7824 */ /* 0x040fe400078e021d */
[----:B------:R0:W4:Y:S01]  /*0eb0*/  LDG.E.U16 R95, [R12.64] ;  /* 0x000000060c5f7981 */ /* 0x000122000c1e1500 */
[----:B------:R-:W-:Y:S02]  /*0ec0*/  LEA.HI.X.SX32 R23, R27, R0, 0x1, P0 ;  /* 0x000000001b177211 */ /* 0x000fe400000f0eff */
[----:B------:R-:W-:Y:S01]  /*0ed0*/  LEA R26, P0, R29, R2, 0x1 ;  /* 0x000000021d1a7211 */ /* 0x000fe200078008ff */
[----:B------:R-:W-:Y:S01]  /*0ee0*/  IMAD R45, R4, 0x4, R43 ;  /* 0x00000004042d7824 */ /* 0x000fe200078e022b */
[-C--:B------:R-:W-:Y:S01]  /*0ef0*/  LEA.HI.X.SX32 R25, R11, R0.reuse, 0x1, P1 ;  /* 0x000000000b197211 */ /* 0x080fe200008f0eff */
[----:B------:R0:W4:Y:S01]  /*0f00*/  LDG.E.U16 R97, [R22.64] ;  /* 0x0000000616617981 */ /* 0x000122000c1e1500 */
[----:B------:R-:W-:-:S02]  /*0f10*/  LEA.HI.X.SX32 R27, R29, R0, 0x1, P0 ;  /* 0x000000001d1b7211 */ /* 0x000fc400000f0eff */
[-C--:B------:R-:W-:Y:S01]  /*0f20*/  LEA R10, P0, R35, R2.reuse, 0x1 ;  /* 0x00000002230a7211 */ /* 0x080fe200078008ff */
[----:B------:R0:W4:Y:S01]  /*0f30*/  LDG.E.U16 R99, [R24.64] ;  /* 0x0000000618637981 */ /* 0x000122000c1e1500 */
[----:B------:R-:W-:Y:S02]  /*0f40*/  LEA R28, P1, R45, R2, 0x1 ;  /* 0x000000022d1c7211 */ /* 0x000fe400078208ff */
[----:B------:R-:W-:Y:S01]  /*0f50*/  LEA.HI.X.SX32 R11, R35, R0, 0x1, P0 ;  /* 0x00000000230b7211 */ /* 0x000fe200000f0eff */
[----:B------:R1:W4:Y:S01]  /*0f60*/  LDG.E.U16 R27, [R26.64] ;  /* 0x000000061a1b7981 */ /* 0x000322000c1e1500 */
[----:B------:R-:W-:Y:S02]  /*0f70*/  LEA R14, P0, R33, R2, 0x1 ;  /* 0x00000002210e7211 */ /* 0x000fe400078008ff */
[-C--:B------:R-:W-:Y:S01]  /*0f80*/  LEA.HI.X.SX32 R29, R45, R0.reuse, 0x1, P1 ;  /* 0x000000002d1d7211 */ /* 0x080fe200008f0eff */
[----:B------:R1:W4:Y:S01]  /*0f90*/  LDG.E.U16 R70, [R10.64] ;  /* 0x000000060a467981 */ /* 0x000322000c1e1500 */
[----:B------:R-:W-:-:S02]  /*0fa0*/  LEA.HI.X.SX32 R15, R33, R0, 0x1, P0 ;  /* 0x00000000210f7211 */ /* 0x000fc400000f0eff */
[-C--:B0-----:R-:W-:Y:S02]  /*0fb0*/  LEA R12, P1, R31, R2.reuse, 0x1 ;  /* 0x000000021f0c7211 */ /* 0x081fe400078208ff */
[----:B-1----:R-:W-:Y:S01]  /*0fc0*/  LEA R20, P0, R41, R2, 0x1 ;  /* 0x0000000229147211 */ /* 0x002fe200078008ff */
[----:B------:R0:W4:Y:S01]  /*0fd0*/  LDG.E.U16 R29, [R28.64] ;  /* 0x000000061c1d7981 */ /* 0x000122000c1e1500 */
[-C--:B------:R-:W-:Y:S02]  /*0fe0*/  LEA.HI.X.SX32 R13, R31, R0.reuse, 0x1, P1 ;  /* 0x000000001f0d7211 */ /* 0x080fe400008f0eff */
[----:B------:R-:W-:Y:S01]  /*0ff0*/  LEA.HI.X.SX32 R21, R41, R0, 0x1, P0 ;  /* 0x0000000029157211 */ /* 0x000fe200000f0eff */
[----:B------:R-:W4:Y:S01]  /*1000*/  LDG.E.U16 R14, [R14.64] ;  /* 0x000000060e0e7981 */ /* 0x000f22000c1e1500 */
[-C--:B------:R-:W-:Y:S02]  /*1010*/  LEA R16, P1, R39, R2.reuse, 0x1 ;  /* 0x0000000227107211 */ /* 0x080fe400078208ff */
[----:B------:R-:W-:Y:S01]  /*1020*/  LEA R22, P0, R9, R2, 0x1 ;  /* 0x0000000209167211 */ /* 0x000fe200078008ff */
[----:B------:R1:W4:Y:S01]  /*1030*/  LDG.E.U16 R26, [R12.64] ;  /* 0x000000060c1a7981 */ /* 0x000322000c1e1500 */
[----:B------:R-:W-:-:S02]  /*1040*/  LEA.HI.X.SX32 R17, R39, R0, 0x1, P1 ;  /* 0x0000000027117211 */ /* 0x000fc400008f0eff */
[----:B------:R-:W-:Y:S01]  /*1050*/  LEA.HI.X.SX32 R23, R9, R0, 0x1, P0 ;  /* 0x0000000009177211 */ /* 0x000fe200000f0eff */
[----:B------:R-:W4:Y:S01]  /*1060*/  LDG.E.U16 R20, [R20.64] ;  /* 0x0000000614147981 */ /* 0x000f22000c1e1500 */
[-C--:B------:R-:W-:Y:S02]  /*1070*/  LEA R24, P1, R37, R2.reuse, 0x1 ;  /* 0x0000000225187211 */ /* 0x080fe400078208ff */
[----:B------:R-:W-:Y:S01]  /*1080*/  LEA R10, P0, R43, R2, 0x1 ;  /* 0x000000022b0a7211 */ /* 0x000fe200078008ff */
[----:B------:R-:W4:Y:S01]  /*1090*/  LDG.E.U16 R16, [R16.64] ;  /* 0x0000000610107981 */ /* 0x000f22000c1e1500 */
[-C--:B------:R-:W-:Y:S02]  /*10a0*/  LEA.HI.X.SX32 R25, R37, R0.reuse, 0x1, P1 ;  /* 0x0000000025197211 */ /* 0x080fe400008f0eff */
[----:B------:R-:W-:Y:S01]  /*10b0*/  LEA.HI.X.SX32 R11, R43, R0, 0x1, P0 ;  /* 0x000000002b0b7211 */ /* 0x000fe200000f0eff */
[----:B------:R-:W4:Y:S01]  /*10c0*/  LDG.E.U16 R22, [R22.64] ;  /* 0x0000000616167981 */ /* 0x000f22000c1e1500 */
[----:B------:R-:W-:-:S03]  /*10d0*/  LEA R45, R4, R45, 0x2 ;  /* 0x0000002d042d7211 */ /* 0x000fc600078e10ff */
[----:B------:R-:W4:Y:S04]  /*10e0*/  LDG.E.U16 R24, [R24.64] ;  /* 0x0000000618187981 */ /* 0x000f28000c1e1500 */
[----:B0-----:R-:W4:Y:S01]  /*10f0*/  LDG.E.U16 R28, [R10.64] ;  /* 0x000000060a1c7981 */ /* 0x001f22000c1e1500 */
[----:B-1----:R-:W-:-:S04]  /*1100*/  LEA R12, P1, R45, R2, 0x1 ;  /* 0x000000022d0c7211 */ /* 0x002fc800078208ff */
[----:B------:R-:W-:-:S05]  /*1110*/  LEA.HI.X.SX32 R13, R45, R0, 0x1, P1 ;  /* 0x000000002d0d7211 */ /* 0x000fca00008f0eff */
[----:B------:R-:W4:Y:S01]  /*1120*/  LDG.E.U16 R12, [R12.64] ;  /* 0x000000060c0c7981 */ /* 0x000f22000c1e1500 */
[C---:B------:R-:W-:Y:S02]  /*1130*/  LOP3.LUT R0, R142.reuse, 0xc0, RZ, 0xc0, !PT ;  /* 0x000000c08e007812 */ /* 0x040fe400078ec0ff */
[----:B------:R-:W-:Y:S02]  /*1140*/  LOP3.LUT R78, R142, 0xff, RZ, 0xc0, !PT ;  /* 0x000000ff8e4e7812 */ /* 0x000fe400078ec0ff */
[----:B------:R-:W-:-:S03]  /*1150*/  SHF.R.U32.HI R9, RZ, 0x2, R0 ;  /* 0x00000002ff097819 */ /* 0x000fc60000011600 */
[----:B------:R-:W-:-:S05]  /*1160*/  IMAD.SHL.U32 R0, R78, 0x2, RZ ;  /* 0x000000024e007824 */ /* 0x000fca00078e00ff */
[----:B------:R-:W-:-:S05]  /*1170*/  LOP3.LUT R2, R0, R9, RZ, 0x3c, !PT ;  /* 0x0000000900027212 */ /* 0x000fca00078e3cff */
[----:B--2---:R0:W-:Y:S01]  /*1180*/  STS.U16 [R2], R3 ;  /* 0x0000000302007388 */ /* 0x0041e20000000400 */
[----:B------:R-:W-:-:S03]  /*1190*/  IADD3 R76, R19, 0x40, RZ ;  /* 0x00000040134c7810 */ /* 0x000fc60007ffe0ff */
[----:B------:R1:W-:Y:S01]  /*11a0*/  STS.U16 [R2+0x400], R5 ;  /* 0x0004000502007388 */ /* 0x0003e20000000400 */
[----:B0-----:R-:W-:-:S03]  /*11b0*/  LOP3.LUT R3, R2, 0x40, RZ, 0x3c, !PT ;  /* 0x0000004002037812 */ /* 0x001fc600078e3cff */
[----:B------:R0:W-:Y:S04]  /*11c0*/  STS.U16 [R2+0x800], R7 ;  /* 0x0008000702007388 */ /* 0x0001e80000000400 */
[----:B------:R-:W-:Y:S04]  /*11d0*/  STS.U16 [R2+0xc00], R47 ;  /* 0x000c002f02007388 */ /* 0x000fe80000000400 */
[----:B------:R-:W-:Y:S04]  /*11e0*/  STS.U16 [R2+0x1000], R49 ;  /* 0x0010003102007388 */ /* 0x000fe80000000400 */
[----:B------:R-:W-:Y:S04]  /*11f0*/  STS.U16 [R2+0x1400], R51 ;  /* 0x0014003302007388 */ /* 0x000fe80000000400 */
[----:B------:R-:W-:Y:S04]  /*1200*/  STS.U16 [R2+0x1800], R53 ;  /* 0x0018003502007388 */ /* 0x000fe80000000400 */
[----:B-----5:R-:W-:Y:S04]  /*1210*/  STS.U16 [R2+0x1c00], R55 ;  /* 0x001c003702007388 */ /* 0x020fe80000000400 */
[----:B---3--:R-:W-:Y:S04]  /*1220*/  STS.U16 [R2+0x2000], R57 ;  /* 0x0020003902007388 */ /* 0x008fe80000000400 */
[----:B------:R-:W-:Y:S04]  /*1230*/  STS.U16 [R2+0x2400], R59 ;  /* 0x0024003b02007388 */ /* 0x000fe80000000400 */
[----:B------:R-:W-:Y:S04]  /*1240*/  STS.U16 [R2+0x2800], R61 ;  /* 0x0028003d02007388 */ /* 0x000fe80000000400 */
[----:B----4-:R-:W-:Y:S04]  /*1250*/  STS.U16 [R2+0x2c00], R63 ;  /* 0x002c003f02007388 */ /* 0x010fe80000000400 */
[----:B------:R-:W-:Y:S01]  /*1260*/  STS.U16 [R2+0x3000], R65 ;  /* 0x0030004102007388 */ /* 0x000fe20000000400 */
[----:B------:R-:W-:-:S03]  /*1270*/  ISETP.GE.AND P0, PT, R76, 0x1, PT ;  /* 0x000000014c00780c */ /* 0x000fc60003f06270 */
[----:B------:R-:W-:Y:S04]  /*1280*/  STS.U16 [R2+0x3400], R67 ;  /* 0x0034004302007388 */ /* 0x000fe80000000400 */
[----:B------:R-:W-:Y:S04]  /*1290*/  STS.U16 [R2+0x3800], R69 ;  /* 0x0038004502007388 */ /* 0x000fe80000000400 */
[----:B------:R-:W-:Y:S04]  /*12a0*/  STS.U16 [R2+0x3c00], R71 ;  /* 0x003c004702007388 */ /* 0x000fe80000000400 */
[----:B------:R-:W-:Y:S01]  /*12b0*/  STS.U16 [R2+0x4000], R73 ;  /* 0x0040004902007388 */ /* 0x000fe20000000400 */
[----:B------:R-:W-:-:S03]  /*12c0*/  IMAD.MOV.U32 R153, RZ, RZ, 0x3f800000 ;  /* 0x3f800000ff997424 */ /* 0x000fc600078e00ff */
[----:B------:R-:W-:Y:S01]  /*12d0*/  STS.U16 [R2+0x4800], R77 ;  /* 0x0048004d02007388 */ /* 0x000fe20000000400 */
[----:B------:R-:W-:Y:S01]  /*12e0*/  IMAD.MOV.U32 R4, RZ, RZ, -0x800000 ;  /* 0xff800000ff047424 */ /* 0x000fe200078e00ff */
[----:B-1----:R-:W-:Y:S01]  /*12f0*/  MOV R5, 0xff800000 ;  /* 0xff80000000057802 */ /* 0x002fe20000000f00 */
[----:B0-----:R-:W-:Y:S01]  /*1300*/  IMAD.MOV.U32 R7, RZ, RZ, -0x800000 ;  /* 0xff800000ff077424 */ /* 0x001fe200078e00ff */
[----:B------:R-:W-:Y:S04]  /*1310*/  STS.U16 [R2+0x5000], R81 ;  /* 0x0050005102007388 */ /* 0x000fe80000000400 */
        /* <DEDUP_REMOVED lines=24> */
[----:B------:R0:W-:Y:S01]  /*14a0*/  STS.U16 [R3+0x7e00], R12 ;  /* 0x007e000c03007388 */ /* 0x0001e20000000400 */
[----:B------:R-:W-:Y:S01]  /*14b0*/  MOV R9, 0xff800000 ;  /* 0xff80000000097802 */ /* 0x000fe20000000f00 */
[----:B------:R-:W-:Y:S01]  /*14c0*/  IMAD.MOV.U32 R10, RZ, RZ, -0x800000 ;  /* 0xff800000ff0a7424 */ /* 0x000fe200078e00ff */
[----:B------:R-:W-:Y:S01]  /*14d0*/  MOV R151, 0x3f800000 ;  /* 0x3f80000000977802 */ /* 0x000fe20000000f00 */
[----:B------:R1:W-:Y:S01]  /*14e0*/  STS.U16 [R3+0x200], R6 ;  /* 0x0002000603007388 */ /* 0x0003e20000000400 */
[----:B------:R-:W-:Y:S01]  /*14f0*/  IMAD.MOV.U32 R11, RZ, RZ, -0x800000 ;  /* 0xff800000ff0b7424 */ /* 0x000fe200078e00ff */
[----:B0-----:R-:W-:-:S02]  /*1500*/  LOP3.LUT R12, R142, 0xe0, RZ, 0xc0, !PT ;  /* 0x000000e08e0c7812 */ /* 0x001fc400078ec0ff */
[----:B------:R0:W-:Y:S01]  /*1510*/  STS.U16 [R3+0x600], R8 ;  /* 0x0006000803007388 */ /* 0x0001e20000000400 */
[----:B------:R-:W-:Y:S01]  /*1520*/  IMAD.MOV.U32 R152, RZ, RZ, 0x3f800000 ;  /* 0x3f800000ff987424 */ /* 0x000fe200078e00ff */
[----:B------:R-:W-:Y:S01]  /*1530*/  MOV R23, 0x3f800000 ;  /* 0x3f80000000177802 */ /* 0x000fe20000000f00 */
[----:B-1----:R-:W-:Y:S01]  /*1540*/  IMAD.MOV.U32 R6, RZ, RZ, -0x800000 ;  /* 0xff800000ff067424 */ /* 0x002fe200078e00ff */
[----:B------:R-:W-:Y:S01]  /*1550*/  STS.U16 [R3+0x1a00], R36 ;  /* 0x001a002403007388 */ /* 0x000fe20000000400 */
[----:B------:R-:W-:Y:S01]  /*1560*/  IMAD.MOV.U32 R150, RZ, RZ, 0x3f800000 ;  /* 0x3f800000ff967424 */ /* 0x000fe200078e00ff */
[----:B------:R-:W-:Y:S01]  /*1570*/  CS2R R108, SRZ ;  /* 0x00000000006c7805 */ /* 0x000fe2000001ff00 */
[----:B------:R-:W-:Y:S01]  /*1580*/  IMAD.MOV.U32 R149, RZ, RZ, 0x3f800000 ;  /* 0x3f800000ff957424 */ /* 0x000fe200078e00ff */
[----:B------:R1:W-:Y:S01]  /*1590*/  STS.U16 [R3+0x2200], R40 ;  /* 0x0022002803007388 */ /* 0x0003e20000000400 */
[----:B------:R-:W-:Y:S01]  /*15a0*/  IMAD.MOV.U32 R148, RZ, RZ, 0x3f800000 ;  /* 0x3f800000ff947424 */ /* 0x000fe200078e00ff */
[----:B------:R-:W-:Y:S01]  /*15b0*/  CS2R R110, SRZ ;  /* 0x00000000006e7805 */ /* 0x000fe2000001ff00 */
[----:B0-----:R-:W-:Y:S01]  /*15c0*/  IMAD.MOV.U32 R8, RZ, RZ, -0x800000 ;  /* 0xff800000ff087424 */ /* 0x001fe200078e00ff */
[----:B------:R0:W-:Y:S01]  /*15d0*/  STS.U16 [R3+0x2600], R42 ;  /* 0x0026002a03007388 */ /* 0x0001e20000000400 */
[----:B------:R-:W-:Y:S01]  /*15e0*/  IMAD.MOV.U32 R21, RZ, RZ, 0x3f800000 ;  /* 0x3f800000ff157424 */ /* 0x000fe200078e00ff */
[----:B------:R-:W-:Y:S01]  /*15f0*/  CS2R R112, SRZ ;  /* 0x0000000000707805 */ /* 0x000fe2000001ff00 */
[----:B------:R-:W-:Y:S01]  /*1600*/  CS2R R114, SRZ ;  /* 0x0000000000727805 */ /* 0x000fe2000001ff00 */
[----:B------:R2:W-:Y:S01]  /*1610*/  STS.U16 [R3+0x2a00], R44 ;  /* 0x002a002c03007388 */ /* 0x0005e20000000400 */
[----:B------:R-:W-:Y:S01]  /*1620*/  CS2R R136, SRZ ;  /* 0x0000000000887805 */ /* 0x000fe2000001ff00 */
        /* <DEDUP_REMOVED lines=9> */
[----:B-1----:R-:W-:Y:S01]  /*16c0*/  CS2R R40, SRZ ;  /* 0x0000000000287805 */ /* 0x002fe2000001ff00 */
[----:B------:R1:W-:Y:S01]  /*16d0*/  STS.U16 [R3+0x3600], R50 ;  /* 0x0036003203007388 */ /* 0x0003e20000000400 */
[----:B0-----:R-:W-:Y:S01]  /*16e0*/  CS2R R42, SRZ ;  /* 0x00000000002a7805 */ /* 0x001fe2000001ff00 */
[----:B--2---:R-:W-:Y:S01]  /*16f0*/  CS2R R44, SRZ ;  /* 0x00000000002c7805 */ /* 0x004fe2000001ff00 */
[----:B---3--:R-:W-:Y:S01]  /*1700*/  CS2R R46, SRZ ;  /* 0x00000000002e7805 */ /* 0x008fe2000001ff00 */
[----:B------:R0:W-:Y:S01]  /*1710*/  STS.U16 [R3+0x3a00], R52 ;  /* 0x003a003403007388 */ /* 0x0001e20000000400 */
[----:B------:R-:W-:Y:S01]  /*1720*/  CS2R R72, SRZ ;  /* 0x0000000000487805 */ /* 0x000fe2000001ff00 */
[----:B----4-:R-:W-:Y:S01]  /*1730*/  CS2R R48, SRZ ;  /* 0x0000000000307805 */ /* 0x010fe2000001ff00 */
[----:B------:R-:W-:Y:S01]  /*1740*/  CS2R R74, SRZ ;  /* 0x00000000004a7805 */ /* 0x000fe2000001ff00 */
[----:B------:R2:W-:Y:S01]  /*1750*/  STS.U16 [R3+0x3e00], R54 ;  /* 0x003e003603007388 */ /* 0x0005e20000000400 */
[----:B------:R-:W-:Y:S01]  /*1760*/  CS2R R132, SRZ ;  /* 0x0000000000847805 */ /* 0x000fe2000001ff00 */
[----:B-1----:R-:W-:Y:S01]  /*1770*/  CS2R R50, SRZ ;  /* 0x0000000000327805 */ /* 0x002fe2000001ff00 */
[----:B------:R-:W-:Y:S01]  /*1780*/  CS2R R134, SRZ ;  /* 0x0000000000867805 */ /* 0x000fe2000001ff00 */
[----:B------:R1:W-:Y:S01]  /*1790*/  STS.U16 [R3+0x4200], R56 ;  /* 0x0042003803007388 */ /* 0x0003e20000000400 */
[C---:B------:R-:W-:Y:S01]  /*17a0*/  LOP3.LUT R76, R142.reuse, 0x1c, RZ, 0xc0, !PT ;  /* 0x0000001c8e4c7812 */ /* 0x040fe200078ec0ff */
[----:B0-----:R-:W-:Y:S01]  /*17b0*/  CS2R R52, SRZ ;  /* 0x0000000000347805 */ /* 0x001fe2000001ff00 */
[----:B------:R-:W-:Y:S01]  /*17c0*/  LOP3.LUT R77, R142, 0x3, RZ, 0xc0, !PT ;  /* 0x000000038e4d7812 */ /* 0x000fe200078ec0ff */
[----:B------:R0:W-:Y:S01]  /*17d0*/  STS.U16 [R3+0x4600], R58 ;  /* 0x0046003a03007388 */ /* 0x0001e20000000400 */
[----:B------:R-:W-:Y:S01]  /*17e0*/  IMAD.SHL.U32 R36, R12, 0x20, RZ ;  /* 0x000000200c247824 */ /* 0x000fe200078e00ff */
[----:B--2---:R-:W-:-:S02]  /*17f0*/  CS2R R54, SRZ ;  /* 0x0000000000367805 */ /* 0x004fc4000001ff00 */
[----:B------:R2:W-:Y:S01]  /*1800*/  STS.U16 [R3+0x4a00], R60 ;  /* 0x004a003c03007388 */ /* 0x0005e20000000400 */
[----:B-1----:R-:W-:-:S03]  /*1810*/  CS2R R56, SRZ ;  /* 0x0000000000387805 */ /* 0x002fc6000001ff00 */
[----:B------:R1:W-:Y:S01]  /*1820*/  STS.U16 [R3+0x4e00], R62 ;  /* 0x004e003e03007388 */ /* 0x0003e20000000400 */
[----:B0-----:R-:W-:-:S03]  /*1830*/  CS2R R58, SRZ ;  /* 0x00000000003a7805 */ /* 0x001fc6000001ff00 */
[----:B------:R0:W-:Y:S01]  /*1840*/  STS.U16 [R3+0x5200], R64 ;  /* 0x0052004003007388 */ /* 0x0001e20000000400 */
[----:B--2---:R-:W-:-:S03]  /*1850*/  CS2R R60, SRZ ;  /* 0x00000000003c7805 */ /* 0x004fc6000001ff00 */
[----:B------:R2:W-:Y:S01]  /*1860*/  STS.U16 [R3+0x5600], R66 ;  /* 0x0056004203007388 */ /* 0x0005e20000000400 */
[----:B-1----:R-:W-:-:S03]  /*1870*/  CS2R R62, SRZ ;  /* 0x00000000003e7805 */ /* 0x002fc6000001ff00 */
[----:B------:R1:W-:Y:S01]  /*1880*/  STS.U16 [R3+0x5a00], R68 ;  /* 0x005a004403007388 */ /* 0x0003e20000000400 */
[----:B0-----:R-:W-:-:S03]  /*1890*/  CS2R R64, SRZ ;  /* 0x0000000000407805 */ /* 0x001fc6000001ff00 */
[----:B------:R0:W-:Y:S01]  /*18a0*/  STS.U16 [R3+0x5e00], R70 ;  /* 0x005e004603007388 */ /* 0x0001e20000000400 */
[----:B--2---:R-:W-:-:S03]  /*18b0*/  CS2R R66, SRZ ;  /* 0x0000000000427805 */ /* 0x004fc6000001ff00 */
[----:B------:R2:W-:Y:S01]  /*18c0*/  STS.U16 [R3+0x6600], R14 ;  /* 0x0066000e03007388 */ /* 0x0005e20000000400 */
[----:B-1----:R-:W-:Y:S01]  /*18d0*/  CS2R R68, SRZ ;  /* 0x0000000000447805 */ /* 0x002fe2000001ff00 */
[----:B0-----:R-:W-:Y:S01]  /*18e0*/  CS2R R70, SRZ ;  /* 0x0000000000467805 */ /* 0x001fe2000001ff00 */
[----:B--2---:R-:W-:Y:S01]  /*18f0*/  IMAD.SHL.U32 R14, R142, 0x4, RZ ;  /* 0x000000048e0e7824 */ /* 0x004fe200078e00ff */
[----:B------:R-:W-:Y:S05]  /*1900*/  @!P0 BRA `(.L_x_0) ;  /* 0x000077b000008947 */ /* 0x000fea0003800000 */
[----:B------:R-:W-:Y:S01]  /*1910*/  MOV R43, c[0x0][0x1b8] ;  /* 0x00006e00002b7a02 */ /* 0x000fe20000000f00 */
[----:B------:R-:W-:Y:S01]  /*1920*/  IMAD R9, R82, c[0x0][0x1b8], RZ ;  /* 0x00006e0052097a24 */ /* 0x000fe200078e02ff */
[----:B------:R-:W-:Y:S01]  /*1930*/  LOP3.LUT R4, R142, 0x3f, RZ, 0xc0, !PT ;  /* 0x0000003f8e047812 */ /* 0x000fe200078ec0ff */
[----:B------:R-:W-:Y:S01]  /*1940*/  IMAD R5, R80, c[0x0][0x1a0], RZ ;  /* 0x0000680050057a24 */ /* 0x000fe200078e02ff */
[----:B------:R-:W-:Y:S01]  /*1950*/  LOP3.LUT R10, R14, 0x7c, RZ, 0xc0, !PT ;  /* 0x0000007c0e0a7812 */ /* 0x000fe200078ec0ff */
[C---:B------:R-:W-:Y:S01]  /*1960*/  IMAD R11, R43.reuse, 0x4, R9 ;  /* 0x000000042b0b7824 */ /* 0x040fe200078e0209 */
[----:B------:R-:W-:Y:S01]  /*1970*/  LOP3.LUT R15, R142, 0x7, RZ, 0xc0, !PT ;  /* 0x000000078e0f7812 */ /* 0x000fe200078ec0ff */
[----:B------:R-:W-:Y:S01]  /*1980*/  IMAD R7, R78, c[0x0][0x1a8], RZ ;  /* 0x00006a004e077a24 */ /* 0x000fe200078e02ff */
[----:B------:R-:W-:Y:S01]  /*1990*/  SHF.R.U32.HI R13, RZ, 0x1, R12 ;  /* 0x00000001ff0d7819 */ /* 0x000fe2000001160c */
[----:B------:R-:W-:Y:S01]  /*19a0*/  IMAD R17, R43, 0x4, R11 ;  /* 0x000000042b117824 */ /* 0x000fe200078e020b */
[C---:B------:R-:W-:Y:S01]  /*19b0*/  LEA.HI R242, R76.reuse, 0x38, RZ, 0x1e ;  /* 0x000000384cf27811 */ /* 0x040fe200078ff0ff */
[----:B------:R-:W-:Y:S01]  /*19c0*/  IMAD.SHL.U32 R26, R5, 0x2, RZ ;  /* 0x00000002051a7824 */ /* 0x000fe200078e00ff */
[C---:B------:R-:W-:Y:S01]  /*19d0*/  LEA.HI R244, R76.reuse, 0x28, RZ, 0x1e ;  /* 0x000000284cf47811 */ /* 0x040fe200078ff0ff */
[----:B------:R-:W-:Y:S01]  /*19e0*/  IMAD R18, R43, 0x4, R17 ;  /* 0x000000042b127824 */ /* 0x000fe200078e0211 */
[----:B------:R-:W-:Y:S01]  /*19f0*/  LEA.HI R246, R76, 0x18, RZ, 0x1e ;  /* 0x000000184cf67811 */ /* 0x000fe200078ff0ff */
[----:B------:R-:W-:Y:S01]  /*1a00*/  IMAD.SHL.U32 R27, R7, 0x2, RZ ;  /* 0x00000002071b7824 */ /* 0x000fe200078e00ff */
[----:B------:R-:W-:Y:S01]  /*1a10*/  SHF.R.U32.HI R249, RZ, 0x3, R78 ;  /* 0x00000003fff97819 */ /* 0x000fe2000001164e */
[----:B------:R-:W-:Y:S01]  /*1a20*/  IMAD R8, R4, c[0x0][0x1b4], RZ ;  /* 0x00006d0004087a24 */ /* 0x000fe200078e02ff */
[----:B------:R-:W-:Y:S01]  /*1a30*/  LEA R20, R43, R18, 0x2 ;  /* 0x000000122b147211 */ /* 0x000fe200078e10ff */
[----:B------:R-:W-:Y:S01]  /*1a40*/  IMAD.HI R5, R5, 0x2, RZ ;  /* 0x0000000205057827 */ /* 0x000fe200078e02ff */
[----:B------:R-:W-:Y:S01]  /*1a50*/  IADD3 R26, P0, P1, R27, c[0x0][0x168], R26 ;  /* 0x00005a001b1a7a10 */ /* 0x000fe2000791e01a */
[----:B------:R-:W-:Y:S01]  /*1a60*/  CS2R R108, SRZ ;  /* 0x00000000006c7805 */ /* 0x000fe2000001ff00 */
[----:B------:R-:W-:Y:S01]  /*1a70*/  LEA.HI R248, R76, 0x8, RZ, 0x1e ;  /* 0x000000084cf87811 */ /* 0x000fe200078ff0ff */
[----:B------:R-:W-:Y:S01]  /*1a80*/  IMAD R21, R43, 0x4, R20 ;  /* 0x000000042b157824 */ /* 0x000fe200078e0214 */
[----:B------:R-:W-:Y:S01]  /*1a90*/  LOP3.LUT R249, R249, 0x1c, RZ, 0xc0, !PT ;  /* 0x0000001cf9f97812 */ /* 0x000fe200078ec0ff */
[----:B------:R-:W-:Y:S01]  /*1aa0*/  IMAD.HI R4, R7, 0x2, RZ ;  /* 0x0000000207047827 */ /* 0x000fe200078e02ff */
[----:B------:R-:W-:Y:S01]  /*1ab0*/  LOP3.LUT P5, RZ, R142, 0x7, RZ, 0xc0, !PT ;  /* 0x000000078eff7812 */ /* 0x000fe200078ac0ff */
[----:B------:R-:W-:Y:S01]  /*1ac0*/  CS2R R110, SRZ ;  /* 0x00000000006e7805 */ /* 0x000fe2000001ff00 */
[----:B------:R-:W-:Y:S01]  /*1ad0*/  ISETP.NE.U32.AND P6, PT, R77, RZ, PT ;  /* 0x000000ff4d00720c */ /* 0x000fe20003fc5070 */
[----:B------:R-:W-:Y:S01]  /*1ae0*/  IMAD R22, R43, 0x4, R21 ;  /* 0x000000042b167824 */ /* 0x000fe200078e0215 */
[----:B------:R-:W-:Y:S01]  /*1af0*/  IADD3.X R27, R4, c[0x0][0x16c], R5, P0, P1 ;  /* 0x00005b00041b7a10 */ /* 0x000fe200007e2405 */
[----:B------:R-:W-:Y:S01]  /*1b00*/  IMAD R14, R76, 0x20, R10 ;  /* 0x000000204c0e7824 */ /* 0x000fe200078e020a */
[----:B------:R-:W-:Y:S01]  /*1b10*/  SHF.L.U32 R5, R77, 0x1, RZ ;  /* 0x000000014d057819 */ /* 0x000fe200000006ff */
[C---:B------:R-:W-:Y:S01]  /*1b20*/  IMAD R23, R43.reuse, 0x4, R22 ;  /* 0x000000042b177824 */ /* 0x040fe200078e0216 */
[----:B------:R-:W-:Y:S01]  /*1b30*/  SHF.L.U32 R10, R8, 0x1, RZ ;  /* 0x00000001080a7819 */ /* 0x000fe200000006ff */
[----:B------:R-:W-:Y:S01]  /*1b40*/  IMAD R6, R80, c[0x0][0x1b0], RZ ;  /* 0x00006c0050067a24 */ /* 0x000fe200078e02ff */
[----:B------:R-:W-:Y:S01]  /*1b50*/  LOP3.LUT R13, R14, R13, RZ, 0x3c, !PT ;  /* 0x0000000d0e0d7212 */ /* 0x000fe200078e3cff */
[C---:B------:R-:W-:Y:S01]  /*1b60*/  IMAD.SHL.U32 R30, R142.reuse, 0x80, RZ ;  /* 0x000000808e1e7824 */ /* 0x040fe200078e00ff */
[----:B------:R-:W-:Y:S01]  /*1b70*/  LEA R24, R43, R23, 0x2 ;  /* 0x000000172b187211 */ /* 0x000fe200078e10ff */
[C---:B------:R-:W-:Y:S01]  /*1b80*/  IMAD.SHL.U32 R37, R15.reuse, 0x10, RZ ;  /* 0x000000100f257824 */ /* 0x040fe200078e00ff */
[----:B------:R-:W-:Y:S01]  /*1b90*/  SHF.L.U32 R14, R15, 0x7, RZ ;  /* 0x000000070f0e7819 */ /* 0x000fe200000006ff */
[----:B------:R-:W-:Y:S01]  /*1ba0*/  IMAD.SHL.U32 R16, R142, 0x2, RZ ;  /* 0x000000028e107824 */ /* 0x000fe200078e00ff */
[----:B------:R-:W-:Y:S01]  /*1bb0*/  LEA.HI R5, R12, R5, RZ, 0x1e ;  /* 0x000000050c057211 */ /* 0x000fe200078ff0ff */
[----:B------:R-:W-:Y:S01]  /*1bc0*/  IMAD R25, R43, 0x4, R24 ;  /* 0x000000042b197824 */ /* 0x000fe200078e0218 */
[----:B------:R-:W-:Y:S01]  /*1bd0*/  LOP3.LUT R30, R37, 0x780, R30, 0xf8, !PT ;  /* 0x00000780251e7812 */ /* 0x000fe200078ef81e */
[----:B------:R-:W-:Y:S01]  /*1be0*/  IMAD.SHL.U32 R7, R6, 0x2, RZ ;  /* 0x0000000206077824 */ /* 0x000fe200078e00ff */
[----:B------:R-:W-:Y:S01]  /*1bf0*/  IADD3 R39, R14, R37, RZ ;  /* 0x000000250e277210 */ /* 0x000fe20007ffe0ff */
[----:B------:R-:W-:Y:S01]  /*1c00*/  IMAD R28, R43, 0x4, R25 ;  /* 0x000000042b1c7824 */ /* 0x000fe200078e0219 */
[----:B------:R-:W-:Y:S01]  /*1c10*/  MOV R153, 0x3f800000 ;  /* 0x3f80000000997802 */ /* 0x000fe20000000f00 */
[----:B------:R-:W-:Y:S01]  /*1c20*/  IMAD R41, R12, 0x80, R37 ;  /* 0x000000800c297824 */ /* 0x000fe200078e0225 */
[----:B------:R-:W-:Y:S01]  /*1c30*/  LOP3.LUT R37, R37, 0x30, R16, 0x78, !PT ;  /* 0x0000003025257812 */ /* 0x000fe200078e7810 */
[----:B------:R-:W-:Y:S01]  /*1c40*/  IMAD.HI R6, R6, 0x2, RZ ;  /* 0x0000000206067827 */ /* 0x000fe200078e02ff */
[----:B------:R-:W-:Y:S01]  /*1c50*/  LEA R29, R43, R28, 0x2 ;  /* 0x0000001c2b1d7211 */ /* 0x000fe200078e10ff */
[----:B------:R-:W-:Y:S01]  /*1c60*/  CS2R R112, SRZ ;  /* 0x0000000000707805 */ /* 0x000fe2000001ff00 */
[----:B------:R-:W-:Y:S01]  /*1c70*/  IADD3 R40, P0, P1, R10, c[0x0][0x170], R7 ;  /* 0x00005c000a287a10 */ /* 0x000fe2000791e007 */
[----:B------:R-:W-:Y:S01]  /*1c80*/  IMAD.HI R5, R8, 0x2, RZ ;  /* 0x0000000208057827 */ /* 0x000fe200078e02ff */
[----:B------:R-:W-:Y:S01]  /*1c90*/  LOP3.LUT R14, R14, R37, R36, 0xfe, !PT ;  /* 0x000000250e0e7212 */ /* 0x000fe200078efe24 */
[----:B------:R-:W-:Y:S01]  /*1ca0*/  CS2R R114, SRZ ;  /* 0x0000000000727805 */ /* 0x000fe2000001ff00 */
[-C--:B------:R-:W-:Y:S01]  /*1cb0*/  LEA R44, P2, R17, R40.reuse, 0x1 ;  /* 0x00000028112c7211 */ /* 0x080fe200078408ff */
[----:B------:R-:W-:Y:S01]  /*1cc0*/  IMAD R31, R43, 0x4, R29 ;  /* 0x000000042b1f7824 */ /* 0x000fe200078e021d */
[----:B------:R-:W-:Y:S01]  /*1cd0*/  IADD3.X R37, R5, c[0x0][0x174], R6, P0, P1 ;  /* 0x00005d0005257a10 */ /* 0x000fe200007e2406 */
[----:B------:R-:W-:Y:S01]  /*1ce0*/  IMAD.MOV.U32 R77, RZ, RZ, -0x800000 ;  /* 0xff800000ff4d7424 */ /* 0x000fe200078e00ff */
[----:B------:R-:W-:Y:S01]  /*1cf0*/  LEA R50, P0, R9, R40, 0x1 ;  /* 0x0000002809327211 */ /* 0x000fe200078008ff */
[----:B------:R-:W-:Y:S01]  /*1d00*/  IMAD R32, R43, 0x4, R31 ;  /* 0x000000042b207824 */ /* 0x000fe200078e021f */
[-C--:B------:R-:W-:Y:S01]  /*1d10*/  LEA.HI.X.SX32 R45, R17, R37.reuse, 0x1, P2 ;  /* 0x00000025112d7211 */ /* 0x080fe200010f0eff */
[----:B------:R-:W-:Y:S01]  /*1d20*/  IMAD.MOV.U32 R79, RZ, RZ, -0x800000 ;  /* 0xff800000ff4f7424 */ /* 0x000fe200078e00ff */
[-C--:B------:R-:W-:Y:S01]  /*1d30*/  LEA.HI.X.SX32 R51, R9, R37.reuse, 0x1, P0 ;  /* 0x0000002509337211 */ /* 0x080fe200000f0eff */
[----:B------:R-:W-:Y:S01]  /*1d40*/  IMAD.MOV.U32 R80, RZ, RZ, -0x800000 ;  /* 0xff800000ff507424 */ /* 0x000fe200078e00ff */
[----:B------:R-:W-:Y:S01]  /*1d50*/  LEA R33, R43, R32, 0x2 ;  /* 0x000000202b217211 */ /* 0x000fe200078e10ff */
[----:B------:R-:W-:Y:S01]  /*1d60*/  IMAD.MOV.U32 R152, RZ, RZ, 0x3f800000 ;  /* 0x3f800000ff987424 */ /* 0x000fe200078e00ff */
[--C-:B------:R-:W-:Y:S01]  /*1d70*/  LOP3.LUT R38, R41, 0x30, R16.reuse, 0x78, !PT ;  /* 0x0000003029267812 */ /* 0x100fe200078e7810 */
[----:B------:R-:W-:Y:S01]  /*1d80*/  STL.64 [R1+0x300], R50 ;  /* 0x0003003201007387 */ /* 0x000fe20000100a00 */
[-C--:B------:R-:W-:Y:S01]  /*1d90*/  LEA R48, P1, R11, R40.reuse, 0x1 ;  /* 0x000000280b307211 */ /* 0x080fe200078208ff */
[----:B------:R-:W-:Y:S01]  /*1da0*/  IMAD R34, R43, 0x4, R33 ;  /* 0x000000042b227824 */ /* 0x000fe200078e0221 */
[----:B------:R-:W-:Y:S01]  /*1db0*/  LOP3.LUT R39, R39, 0x10, R16, 0x78, !PT ;  /* 0x0000001027277812 */ /* 0x000fe200078e7810 */
[----:B------:R0:W-:Y:S01]  /*1dc0*/  STL.64 [R1+0x2f0], R44 ;  /* 0x0002f02c01007387 */ /* 0x0001e20000100a00 */
[-C--:B------:R-:W-:Y:S01]  /*1dd0*/  LEA R46, P3, R18, R40.reuse, 0x1 ;  /* 0x00000028122e7211 */ /* 0x080fe200078608ff */
[----:B------:R-:W-:Y:S01]  /*1de0*/  IMAD R4, R43, 0x4, R34 ;  /* 0x000000042b047824 */ /* 0x000fe200078e0222 */
[----:B------:R-:W-:Y:S01]  /*1df0*/  LOP3.LUT R16, R142, 0x10, RZ, 0xc0, !PT ;  /* 0x000000108e107812 */ /* 0x000fe200078ec0ff */
[----:B------:R-:W-:Y:S01]  /*1e00*/  IMAD R15, R15, 0x200, R38 ;  /* 0x000002000f0f7824 */ /* 0x000fe200078e0226 */
[-C--:B------:R-:W-:Y:S01]  /*1e10*/  LEA.HI.X.SX32 R49, R11, R37.reuse, 0x1, P1 ;  /* 0x000000250b317211 */ /* 0x080fe200008f0eff */
[----:B------:R-:W-:Y:S01]  /*1e20*/  IMAD R7, R43, 0x4, R4 ;  /* 0x000000042b077824 */ /* 0x000fe200078e0204 */
[-C--:B------:R-:W-:Y:S01]  /*1e30*/  LEA R38, P1, R21, R40.reuse, 0x1 ;  /* 0x0000002815267211 */ /* 0x080fe200078208ff */
[----:B------:R-:W-:Y:S01]  /*1e40*/  IMAD.MOV.U32 R150, RZ, RZ, 0x3f800000 ;  /* 0x3f800000ff967424 */ /* 0x000fe200078e00ff */
[----:B------:R-:W-:Y:S01]  /*1e50*/  LEA.HI.X.SX32 R47, R18, R37, 0x1, P3 ;  /* 0x00000025122f7211 */ /* 0x000fe200018f0eff */
[C---:B------:R-:W-:Y:S01]  /*1e60*/  IMAD R10, R43.reuse, 0x4, R7 ;  /* 0x000000042b0a7824 */ /* 0x040fe200078e0207 */
[----:B------:R-:W-:Y:S01]  /*1e70*/  LEA R16, R16, R39, 0x6 ;  /* 0x0000002710107211 */ /* 0x000fe200078e30ff */
[----:B------:R-:W-:Y:S01]  /*1e80*/  STL.64 [R1+0x2f8], R48 ;  /* 0x0002f83001007387 */ /* 0x000fe20000100a00 */
[CC--:B0-----:R-:W-:Y:S01]  /*1e90*/  LEA R44, P0, R20.reuse, R40.reuse, 0x1 ;  /* 0x00000028142c7211 */ /* 0x0c1fe200078008ff */
[----:B------:R-:W-:Y:S01]  /*1ea0*/  IMAD R35, R43, 0x4, R10 ;  /* 0x000000042b237824 */ /* 0x000fe200078e020a */
[-C--:B------:R-:W-:Y:S01]  /*1eb0*/  LEA.HI.X.SX32 R39, R21, R37.reuse, 0x1, P1 ;  /* 0x0000002515277211 */ /* 0x080fe200008f0eff */
[----:B------:R0:W-:Y:S01]  /*1ec0*/  STL.64 [R1+0x2e8], R46 ;  /* 0x0002e82e01007387 */ /* 0x0001e20000100a00 */
[-C--:B------:R-:W-:Y:S01]  /*1ed0*/  LEA.HI.X.SX32 R45, R20, R37.reuse, 0x1, P0 ;  /* 0x00000025142d7211 */ /* 0x080fe200000f0eff */
[C---:B------:R-:W-:Y:S01]  /*1ee0*/  IMAD R8, R43.reuse, 0x4, R35 ;  /* 0x000000042b087824 */ /* 0x040fe200078e0223 */
[----:B------:R-:W-:Y:S01]  /*1ef0*/  MOV R78, 0xff800000 ;  /* 0xff800000004e7802 */ /* 0x000fe20000000f00 */
[----:B------:R-:W-:Y:S01]  /*1f00*/  IMAD.MOV.U32 R149, RZ, RZ, 0x3f800000 ;  /* 0x3f800000ff957424 */ /* 0x000fe200078e00ff */
[----:B------:R-:W-:Y:S01]  /*1f10*/  MOV R151, 0x3f800000 ;  /* 0x3f80000000977802 */ /* 0x000fe20000000f00 */
[C---:B------:R-:W-:Y:S01]  /*1f20*/  IMAD R12, R43.reuse, 0x4, R8 ;  /* 0x000000042b0c7824 */ /* 0x040fe200078e0208 */
[----:B------:R1:W-:Y:S01]  /*1f30*/  STL.64 [R1+0x2e0], R44 ;  /* 0x0002e02c01007387 */ /* 0x0003e20000100a00 */
[----:B------:R-:W-:Y:S01]  /*1f40*/  IMAD.MOV.U32 R148, RZ, RZ, 0x3f800000 ;  /* 0x3f800000ff947424 */ /* 0x000fe200078e00ff */
[----:B------:R-:W-:Y:S01]  /*1f50*/  CS2R R136, SRZ ;  /* 0x0000000000887805 */ /* 0x000fe2000001ff00 */
[C---:B------:R-:W-:Y:S01]  /*1f60*/  IMAD R36, R43.reuse, 0x4, R12 ;  /* 0x000000042b247824 */ /* 0x040fe200078e020c */
[----:B------:R2:W-:Y:S01]  /*1f70*/  STL.64 [R1+0x2d8], R38 ;  /* 0x0002d82601007387 */ /* 0x0005e20000100a00 */
[CC--:B0-----:R-:W-:Y:S01]  /*1f80*/  LEA R46, P0, R22.reuse, R40.reuse, 0x1 ;  /* 0x00000028162e7211 */ /* 0x0c1fe200078008ff */
[----:B------:R-:W-:Y:S01]  /*1f90*/  CS2R R138, SRZ ;  /* 0x00000000008a7805 */ /* 0x000fe2000001ff00 */
[C---:B------:R-:W-:Y:S01]  /*1fa0*/  IMAD R5, R43.reuse, 0x4, R36 ;  /* 0x000000042b057824 */ /* 0x040fe200078e0224 */
[----:B------:R-:W-:Y:S01]  /*1fb0*/  CS2R R116, SRZ ;  /* 0x0000000000747805 */ /* 0x000fe2000001ff00 */
[-C--:B------:R-:W-:Y:S01]  /*1fc0*/  LEA.HI.X.SX32 R47, R22, R37.reuse, 0x1, P0 ;  /* 0x00000025162f7211 */ /* 0x080fe200000f0eff */
[----:B------:R-:W-:Y:S01]  /*1fd0*/  CS2R R118, SRZ ;  /* 0x0000000000767805 */ /* 0x000fe2000001ff00 */
[----:B------:R-:W-:Y:S01]  /*1fe0*/  IMAD R6, R43, 0x4, R5 ;  /* 0x000000042b067824 */ /* 0x000fe200078e0205 */
[-C--:B-1----:R-:W-:Y:S01]  /*1ff0*/  LEA R44, P1, R23, R40.reuse, 0x1 ;  /* 0x00000028172c7211 */ /* 0x082fe200078208ff */
[----:B------:R-:W-:Y:S01]  /*2000*/  CS2R R124, SRZ ;  /* 0x00000000007c7805 */ /* 0x000fe2000001ff00 */
[----:B------:R0:W-:Y:S01]  /*2010*/  STL.64 [R1+0x2d0], R46 ;  /* 0x0002d02e01007387 */ /* 0x0001e20000100a00 */
[----:B------:R-:W-:Y:S01]  /*2020*/  IMAD R9, R43, 0x4, R6 ;  /* 0x000000042b097824 */ /* 0x000fe200078e0206 */
[CC--:B--2---:R-:W-:Y:S01]  /*2030*/  LEA R38, P2, R24.reuse, R40.reuse, 0x1 ;  /* 0x0000002818267211 */ /* 0x0c4fe200078408ff */
[----:B------:R-:W-:Y:S01]  /*2040*/  CS2R R126, SRZ ;  /* 0x00000000007e7805 */ /* 0x000fe2000001ff00 */
[-C--:B------:R-:W-:Y:S01]  /*2050*/  LEA.HI.X.SX32 R45, R23, R37.reuse, 0x1, P1 ;  /* 0x00000025172d7211 */ /* 0x080fe200008f0eff */
[----:B------:R-:W-:Y:S01]  /*2060*/  CS2R R120, SRZ ;  /* 0x0000000000787805 */ /* 0x000fe2000001ff00 */
[----:B------:R-:W-:Y:S01]  /*2070*/  LEA.HI.X.SX32 R39, R24, R37, 0x1, P2 ;  /* 0x0000002518277211 */ /* 0x000fe200010f0eff */
[----:B------:R-:W-:Y:S01]  /*2080*/  CS2R R122, SRZ ;  /* 0x00000000007a7805 */ /* 0x000fe2000001ff00 */
[-C--:B------:R-:W-:Y:S01]  /*2090*/  LEA R22, P2, R29, R40.reuse, 0x1 ;  /* 0x000000281d167211 */ /* 0x080fe200078408ff */
[----:B------:R1:W-:Y:S01]  /*20a0*/  STL.64 [R1+0x2c8], R44 ;  /* 0x0002c82c01007387 */ /* 0x0003e20000100a00 */
[----:B------:R-:W-:Y:S01]  /*20b0*/  LEA R11, R43, R9, 0x2 ;  /* 0x000000092b0b7211 */ /* 0x000fe200078e10ff */
[----:B------:R-:W-:Y:S01]  /*20c0*/  CS2R R48, SRZ ;  /* 0x0000000000307805 */ /* 0x000fe2000001ff00 */
[-C--:B------:R-:W-:Y:S01]  /*20d0*/  LEA.HI.X.SX32 R23, R29, R37.reuse, 0x1, P2 ;  /* 0x000000251d177211 */ /* 0x080fe200010f0eff */
[----:B------:R2:W-:Y:S01]  /*20e0*/  STL.64 [R1+0x2c0], R38 ;  /* 0x0002c02601007387 */ /* 0x0005e20000100a00 */
[-C--:B------:R-:W-:Y:S01]  /*20f0*/  LEA R24, P2, R33, R40.reuse, 0x1 ;  /* 0x0000002821187211 */ /* 0x080fe200078408ff */
[C---:B------:R-:W-:Y:S01]  /*2100*/  IMAD R17, R43.reuse, 0x4, R11 ;  /* 0x000000042b117824 */ /* 0x040fe200078e020b */
[----:B0-----:R-:W-:Y:S01]  /*2110*/  CS2R R46, SRZ ;  /* 0x00000000002e7805 */ /* 0x001fe2000001ff00 */
[----:B------:R0:W-:Y:S01]  /*2120*/  STL.64 [R1+0x2a8], R22 ;  /* 0x0002a81601007387 */ /* 0x0001e20000100a00 */
[----:B------:R-:W-:Y:S01]  /*2130*/  CS2R R50, SRZ ;  /* 0x0000000000327805 */ /* 0x000fe2000001ff00 */
[----:B------:R-:W-:Y:S01]  /*2140*/  IMAD R18, R43, 0x4, R17 ;  /* 0x000000042b127824 */ /* 0x000fe200078e0211 */
[----:B------:R-:W-:Y:S01]  /*2150*/  CS2R R52, SRZ ;  /* 0x0000000000347805 */ /* 0x000fe2000001ff00 */
[-C--:B-1----:R-:W-:Y:S01]  /*2160*/  LEA R44, P0, R25, R40.reuse, 0x1 ;  /* 0x00000028192c7211 */ /* 0x082fe200078008ff */
[----:B------:R-:W-:Y:S01]  /*2170*/  CS2R R54, SRZ ;  /* 0x0000000000367805 */ /* 0x000fe2000001ff00 */
[----:B------:R-:W-:Y:S01]  /*2180*/  IMAD R20, R43, 0x4, R18 ;  /* 0x000000042b147824 */ /* 0x000fe200078e0212 */
[----:B------:R-:W-:Y:S01]  /*2190*/  CS2R R64, SRZ ;  /* 0x0000000000407805 */ /* 0x000fe2000001ff00 */
[C---:B--2---:R-:W-:Y:S01]  /*21a0*/  LEA R38, P1, R28.reuse, R40, 0x1 ;  /* 0x000000281c267211 */ /* 0x044fe200078208ff */
[----:B------:R-:W-:Y:S01]  /*21b0*/  CS2R R66, SRZ ;  /* 0x0000000000427805 */ /* 0x000fe2000001ff00 */
[-C--:B------:R-:W-:Y:S01]  /*21c0*/  LEA.HI.X.SX32 R45, R25, R37.reuse, 0x1, P0 ;  /* 0x00000025192d7211 */ /* 0x080fe200000f0eff */
[----:B------:R-:W-:Y:S01]  /*21d0*/  CS2R R72, SRZ ;  /* 0x0000000000487805 */ /* 0x000fe2000001ff00 */
[-C--:B------:R-:W-:Y:S01]  /*21e0*/  LEA.HI.X.SX32 R39, R28, R37.reuse, 0x1, P1 ;  /* 0x000000251c277211 */ /* 0x080fe200008f0eff */
[----:B------:R-:W-:Y:S01]  /*21f0*/  UMOV UR4, URZ ;  /* 0x0000003f00047c82 */ /* 0x000fe20008000000 */
[-C--:B------:R-:W-:Y:S01]  /*2200*/  LEA.HI.X.SX32 R25, R33, R37.reuse, 0x1, P2 ;  /* 0x0000002521197211 */ /* 0x080fe200010f0eff */
[----:B------:R1:W-:Y:S01]  /*2210*/  STL.64 [R1+0x2b8], R44 ;  /* 0x0002b82c01007387 */ /* 0x0003e20000100a00 */
[----:B------:R-:W-:Y:S01]  /*2220*/  LEA R21, R43, R20, 0x2 ;  /* 0x000000142b157211 */ /* 0x000fe200078e10ff */
[----:B------:R-:W-:Y:S01]  /*2230*/  UMOV UR5, URZ ;  /* 0x0000003f00057c82 */ /* 0x000fe20008000000 */
[-C--:B------:R-:W-:Y:S01]  /*2240*/  LEA R28, P2, R7, R40.reuse, 0x1 ;  /* 0x00000028071c7211 */ /* 0x080fe200078408ff */
[----:B------:R2:W-:Y:S02]  /*2250*/  STL.64 [R1+0x2b0], R38 ;  /* 0x0002b02601007387 */ /* 0x0005e40000100a00 */
[----:B0-----:R-:W-:Y:S01]  /*2260*/  IMAD R22, R43, 0x4, R21 ;  /* 0x000000042b167824 */ /* 0x001fe200078e0215 */
[----:B------:R-:W-:Y:S01]  /*2270*/  LEA.HI.X.SX32 R29, R7, R37, 0x1, P2 ;  /* 0x00000025071d7211 */ /* 0x000fe200010f0eff */
[----:B------:R0:W-:Y:S02]  /*2280*/  STL.64 [R1+0x290], R24 ;  /* 0x0002901801007387 */ /* 0x0001e40000100a00 */
[----:B------:R-:W-:Y:S01]  /*2290*/  IMAD R23, R43, 0x4, R22 ;  /* 0x000000042b177824 */ /* 0x000fe200078e0216 */
[----:B-1----:R-:W-:-:S02]  /*22a0*/  LEA R44, P0, R31, R40, 0x1 ;  /* 0x000000281f2c7211 */ /* 0x002fc400078008ff */
[C---:B--2---:R-:W-:Y:S02]  /*22b0*/  LEA R38, P1, R32.reuse, R40, 0x1 ;  /* 0x0000002820267211 */ /* 0x044fe400078208ff */
[-C--:B------:R-:W-:Y:S02]  /*22c0*/  LEA.HI.X.SX32 R45, R31, R37.reuse, 0x1, P0 ;  /* 0x000000251f2d7211 */ /* 0x080fe400000f0eff */
[----:B------:R-:W-:Y:S01]  /*22d0*/  LEA.HI.X.SX32 R39, R32, R37, 0x1, P1 ;  /* 0x0000002520277211 */ /* 0x000fe200008f0eff */
[C---:B0-----:R-:W-:Y:S02]  /*22e0*/  IMAD R24, R43.reuse, 0x4, R23 ;  /* 0x000000042b187824 */ /* 0x041fe400078e0217 */
[----:B------:R0:W-:Y:S03]  /*22f0*/  STL.64 [R1+0x2a0], R44 ;  /* 0x0002a02c01007387 */ /* 0x0001e60000100a00 */
[----:B------:R-:W-:Y:S01]  /*2300*/  LEA R25, R43, R24, 0x2 ;  /* 0x000000182b197211 */ /* 0x000fe200078e10ff */
[----:B------:R1:W-:Y:S01]  /*2310*/  STL.64 [R1+0x298], R38 ;  /* 0x0002982601007387 */ /* 0x0003e20000100a00 */
[----:B0-----:R-:W-:-:S02]  /*2320*/  LEA R44, P0, R34, R40, 0x1 ;  /* 0x00000028222c7211 */ /* 0x001fc400078008ff */
[-C--:B-1----:R-:W-:Y:S02]  /*2330*/  LEA R38, P1, R4, R40.reuse, 0x1 ;  /* 0x0000002804267211 */ /* 0x082fe400078208ff */
[-C--:B------:R-:W-:Y:S02]  /*2340*/  LEA.HI.X.SX32 R45, R34, R37.reuse, 0x1, P0 ;  /* 0x00000025222d7211 */ /* 0x080fe400000f0eff */
[-C--:B------:R-:W-:Y:S01]  /*2350*/  LEA.HI.X.SX32 R39, R4, R37.reuse, 0x1, P1 ;  /* 0x0000002504277211 */ /* 0x080fe200008f0eff */
[----:B------:R-:W-:Y:S01]  /*2360*/  IMAD R4, R43, 0x4, R25 ;  /* 0x000000042b047824 */ /* 0x000fe200078e0219 */
[-C--:B------:R-:W-:Y:S01]  /*2370*/  LEA R32, P1, R35, R40.reuse, 0x1 ;  /* 0x0000002823207211 */ /* 0x080fe200078208ff */
[----:B------:R0:W-:Y:S02]  /*2380*/  STL.64 [R1+0x288], R44 ;  /* 0x0002882c01007387 */ /* 0x0001e40000100a00 */
[----:B------:R-:W-:Y:S01]  /*2390*/  IMAD R7, R43, 0x4, R4 ;  /* 0x000000042b077824 */ /* 0x000fe200078e0204 */
[----:B------:R-:W-:Y:S01]  /*23a0*/  LEA.HI.X.SX32 R33, R35, R37, 0x1, P1 ;  /* 0x0000002523217211 */ /* 0x000fe200008f0eff */
[----:B------:R1:W-:Y:S04]  /*23b0*/  STL.64 [R1+0x280], R38 ;  /* 0x0002802601007387 */ /* 0x0003e80000100a00 */
[----:B------:R2:W-:Y:S01]  /*23c0*/  STL.64 [R1+0x278], R28 ;  /* 0x0002781c01007387 */ /* 0x0005e20000100a00 */
[----:B0-----:R-:W-:Y:S01]  /*23d0*/  CS2R R44, SRZ ;  /* 0x00000000002c7805 */ /* 0x001fe2000001ff00 */
[----:B-1----:R-:W-:-:S02]  /*23e0*/  LEA R38, P0, R10, R40, 0x1 ;  /* 0x000000280a267211 */ /* 0x002fc400078008ff */
[-C--:B--2---:R-:W-:Y:S02]  /*23f0*/  LEA R28, P2, R8, R40.reuse, 0x1 ;  /* 0x00000028081c7211 */ /* 0x084fe400078408ff */
[-C--:B------:R-:W-:Y:S02]  /*2400*/  LEA.HI.X.SX32 R39, R10, R37.reuse, 0x1, P0 ;  /* 0x000000250a277211 */ /* 0x080fe400000f0eff */
[-C--:B------:R-:W-:Y:S01]  /*2410*/  LEA.HI.X.SX32 R29, R8, R37.reuse, 0x1, P2 ;  /* 0x00000025081d7211 */ /* 0x080fe200010f0eff */
[C---:B------:R-:W-:Y:S01]  /*2420*/  IMAD R8, R43.reuse, 0x4, R7 ;  /* 0x000000042b087824 */ /* 0x040fe200078e0207 */
[C---:B------:R-:W-:Y:S01]  /*2430*/  LEA R34, P0, R12.reuse, R40, 0x1 ;  /* 0x000000280c227211 */ /* 0x040fe200078008ff */
[----:B------:R-:W-:Y:S03]  /*2440*/  STL.64 [R1+0x270], R38 ;  /* 0x0002702601007387 */ /* 0x000fe60000100a00 */
[----:B------:R-:W-:Y:S01]  /*2450*/  LEA.HI.X.SX32 R35, R12, R37, 0x1, P0 ;  /* 0x000000250c237211 */ /* 0x000fe200000f0eff */
[----:B------:R0:W-:Y:S01]  /*2460*/  STL.64 [R1+0x268], R32 ;  /* 0x0002682001007387 */ /* 0x0001e20000100a00 */
[----:B------:R-:W-:-:S03]  /*2470*/  LEA R10, R43, R8, 0x2 ;  /* 0x000000082b0a7211 */ /* 0x000fc600078e10ff */
[----:B------:R1:W-:Y:S04]  /*2480*/  STL.64 [R1+0x260], R28 ;  /* 0x0002601c01007387 */ /* 0x0003e80000100a00 */
[----:B------:R2:W-:Y:S01]  /*2490*/  STL.64 [R1+0x258], R34 ;  /* 0x0002582201007387 */ /* 0x0005e20000100a00 */
[CC--:B0-----:R-:W-:Y:S02]  /*24a0*/  LEA R32, P1, R36.reuse, R40.reuse, 0x1 ;  /* 0x0000002824207211 */ /* 0x0c1fe400078208ff */
[CC--:B-1----:R-:W-:Y:S02]  /*24b0*/  LEA R28, P2, R5.reuse, R40.reuse, 0x1 ;  /* 0x00000028051c7211 */ /* 0x0c2fe400078408ff */
[-C--:B------:R-:W-:Y:S02]  /*24c0*/  LEA.HI.X.SX32 R33, R36, R37.reuse, 0x1, P1 ;  /* 0x0000002524217211 */ /* 0x080fe400008f0eff */
[-C--:B------:R-:W-:Y:S01]  /*24d0*/  LEA.HI.X.SX32 R29, R5, R37.reuse, 0x1, P2 ;  /* 0x00000025051d7211 */ /* 0x080fe200010f0eff */
[C---:B------:R-:W-:Y:S01]  /*24e0*/  IMAD R5, R43.reuse, 0x4, R10 ;  /* 0x000000042b057824 */ /* 0x040fe200078e020a */
[C---:B--2---:R-:W-:Y:S01]  /*24f0*/  LEA R34, P0, R6.reuse, R40, 0x1 ;  /* 0x0000002806227211 */ /* 0x044fe200078008ff */
[----:B------:R0:W-:Y:S02]  /*2500*/  STL.64 [R1+0x250], R32 ;  /* 0x0002502001007387 */ /* 0x0001e40000100a00 */
[C---:B------:R-:W-:Y:S01]  /*2510*/  IMAD R12, R43.reuse, 0x4, R5 ;  /* 0x000000042b0c7824 */ /* 0x040fe200078e0205 */
[----:B------:R-:W-:Y:S01]  /*2520*/  LEA.HI.X.SX32 R35, R6, R37, 0x1, P0 ;  /* 0x0000002506237211 */ /* 0x000fe200000f0eff */
[----:B------:R1:W-:Y:S02]  /*2530*/  STL.64 [R1+0x248], R28 ;  /* 0x0002481c01007387 */ /* 0x0003e40000100a00 */
[----:B------:R-:W-:-:S02]  /*2540*/  IMAD R6, R43, 0x4, R12 ;  /* 0x000000042b067824 */ /* 0x000fc400078e020c */
[----:B------:R2:W-:Y:S01]  /*2550*/  STL.64 [R1+0x240], R34 ;  /* 0x0002402201007387 */ /* 0x0005e20000100a00 */
[-C--:B0-----:R-:W-:Y:S02]  /*2560*/  LEA R32, P1, R9, R40.reuse, 0x1 ;  /* 0x0000002809207211 */ /* 0x081fe400078208ff */
[-C--:B-1----:R-:W-:Y:S02]  /*2570*/  LEA R28, P2, R11, R40.reuse, 0x1 ;  /* 0x000000280b1c7211 */ /* 0x082fe400078408ff */
[-C--:B------:R-:W-:Y:S02]  /*2580*/  LEA.HI.X.SX32 R33, R9, R37.reuse, 0x1, P1 ;  /* 0x0000002509217211 */ /* 0x080fe400008f0eff */
[----:B------:R-:W-:Y:S02]  /*2590*/  LEA.HI.X.SX32 R29, R11, R37, 0x1, P2 ;  /* 0x000000250b1d7211 */ /* 0x000fe400010f0eff */
[----:B--2---:R-:W-:Y:S01]  /*25a0*/  LEA R34, P0, R17, R40, 0x1 ;  /* 0x0000002811227211 */ /* 0x004fe200078008ff */
[----:B------:R0:W-:Y:S01]  /*25b0*/  STL.64 [R1+0x238], R32 ;  /* 0x0002382001007387 */ /* 0x0001e20000100a00 */
[----:B------:R-:W-:-:S02]  /*25c0*/  LEA R9, R43, R6, 0x2 ;  /* 0x000000062b097211 */ /* 0x000fc400078e10ff */
[----:B------:R-:W-:Y:S01]  /*25d0*/  LEA.HI.X.SX32 R35, R17, R37, 0x1, P0 ;  /* 0x0000002511237211 */ /* 0x000fe200000f0eff */
[----:B------:R1:W-:Y:S02]  /*25e0*/  STL.64 [R1+0x230], R28 ;  /* 0x0002301c01007387 */ /* 0x0003e40000100a00 */
[C---:B------:R-:W-:Y:S02]  /*25f0*/  IMAD R11, R43.reuse, 0x4, R9 ;  /* 0x000000042b0b7824 */ /* 0x040fe400078e0209 */
[----:B------:R2:W-:Y:S02]  /*2600*/  STL.64 [R1+0x228], R34 ;  /* 0x0002282201007387 */ /* 0x0005e40000100a00 */
[----:B------:R-:W-:Y:S01]  /*2610*/  IMAD R17, R43, 0x4, R11 ;  /* 0x000000042b117824 */ /* 0x000fe200078e020b */
[-C--:B0-----:R-:W-:Y:S02]  /*2620*/  LEA R32, P1, R18, R40.reuse, 0x1 ;  /* 0x0000002812207211 */ /* 0x081fe400078208ff */
[----:B-1----:R-:W-:-:S02]  /*2630*/  LEA R28, P2, R20, R40, 0x1 ;  /* 0x00000028141c7211 */ /* 0x002fc400078408ff */
[-C--:B------:R-:W-:Y:S01]  /*2640*/  LEA.HI.X.SX32 R33, R18, R37.reuse, 0x1, P1 ;  /* 0x0000002512217211 */ /* 0x080fe200008f0eff */
[----:B------:R-:W-:Y:S01]  /*2650*/  IMAD R18, R43, 0x4, R17 ;  /* 0x000000042b127824 */ /* 0x000fe200078e0211 */
[-C--:B------:R-:W-:Y:S02]  /*2660*/  LEA.HI.X.SX32 R29, R20, R37.reuse, 0x1, P2 ;  /* 0x00000025141d7211 */ /* 0x080fe400010f0eff */
[----:B--2---:R-:W-:Y:S01]  /*2670*/  LEA R34, P0, R21, R40, 0x1 ;  /* 0x0000002815227211 */ /* 0x004fe200078008ff */
[----:B------:R0:W-:Y:S01]  /*2680*/  STL.64 [R1+0x220], R32 ;  /* 0x0002202001007387 */ /* 0x0001e20000100a00 */
[----:B------:R-:W-:Y:S02]  /*2690*/  LEA R20, R43, R18, 0x2 ;  /* 0x000000122b147211 */ /* 0x000fe400078e10ff */
[----:B------:R-:W-:Y:S01]  /*26a0*/  LEA.HI.X.SX32 R35, R21, R37, 0x1, P0 ;  /* 0x0000002515237211 */ /* 0x000fe200000f0eff */
[----:B------:R1:W-:Y:S04]  /*26b0*/  STL.64 [R1+0x218], R28 ;  /* 0x0002181c01007387 */ /* 0x0003e80000100a00 */
[----:B------:R2:W-:Y:S01]  /*26c0*/  STL.64 [R1+0x210], R34 ;  /* 0x0002102201007387 */ /* 0x0005e20000100a00 */
[----:B0-----:R-:W-:-:S02]  /*26d0*/  LEA R32, P1, R22, R40, 0x1 ;  /* 0x0000002816207211 */ /* 0x001fc400078208ff */
[CC--:B-1----:R-:W-:Y:S02]  /*26e0*/  LEA R28, P2, R23.reuse, R40.reuse, 0x1 ;  /* 0x00000028171c7211 */ /* 0x0c2fe400078408ff */
[-C--:B------:R-:W-:Y:S02]  /*26f0*/  LEA.HI.X.SX32 R33, R22, R37.reuse, 0x1, P1 ;  /* 0x0000002516217211 */ /* 0x080fe400008f0eff */
[-C--:B------:R-:W-:Y:S02]  /*2700*/  LEA.HI.X.SX32 R29, R23, R37.reuse, 0x1, P2 ;  /* 0x00000025171d7211 */ /* 0x080fe400010f0eff */
[CC--:B--2---:R-:W-:Y:S01]  /*2710*/  LEA R34, P0, R24.reuse, R40.reuse, 0x1 ;  /* 0x0000002818227211 */ /* 0x0c4fe200078008ff */
[----:B------:R0:W-:Y:S03]  /*2720*/  STL.64 [R1+0x208], R32 ;  /* 0x0002082001007387 */ /* 0x0001e60000100a00 */
[----:B------:R-:W-:Y:S01]  /*2730*/  LEA.HI.X.SX32 R35, R24, R37, 0x1, P0 ;  /* 0x0000002518237211 */ /* 0x000fe200000f0eff */
[----:B------:R1:W-:Y:S04]  /*2740*/  STL.64 [R1+0x200], R28 ;  /* 0x0002001c01007387 */ /* 0x0003e80000100a00 */
[----:B------:R-:W-:Y:S01]  /*2750*/  STL.64 [R1+0x1f8], R34 ;  /* 0x0001f82201007387 */ /* 0x000fe20000100a00 */
[----:B0-----:R-:W-:-:S02]  /*2760*/  LEA R32, P1, R25, R40, 0x1 ;  /* 0x0000002819207211 */ /* 0x001fc400078208ff */
[CC--:B-1----:R-:W-:Y:S02]  /*2770*/  LEA R28, P2, R4.reuse, R40.reuse, 0x1 ;  /* 0x00000028041c7211 */ /* 0x0c2fe400078408ff */
[-C--:B------:R-:W-:Y:S02]  /*2780*/  LEA.HI.X.SX32 R33, R25, R37.reuse, 0x1, P1 ;  /* 0x0000002519217211 */ /* 0x080fe400008f0eff */
[-C--:B------:R-:W-:Y:S01]  /*2790*/  LEA.HI.X.SX32 R29, R4, R37.reuse, 0x1, P2 ;  /* 0x00000025041d7211 */ /* 0x080fe200010f0eff */
[C---:B------:R-:W-:Y:S01]  /*27a0*/  IMAD R4, R43.reuse, 0x4, R20 ;  /* 0x000000042b047824 */ /* 0x040fe200078e0214 */
[-C--:B------:R-:W-:Y:S02]  /*27b0*/  LEA R24, P1, R8, R40.reuse, 0x1 ;  /* 0x0000002808187211 */ /* 0x080fe400078208ff */
[-C--:B------:R-:W-:Y:S01]  /*27c0*/  LEA R22, P2, R10, R40.reuse, 0x1 ;  /* 0x000000280a167211 */ /* 0x080fe200078408ff */
[----:B------:R0:W-:Y:S01]  /*27d0*/  STL.64 [R1+0x1e8], R28 ;  /* 0x0001e81c01007387 */ /* 0x0001e20000100a00 */
[-C--:B------:R-:W-:Y:S01]  /*27e0*/  LEA.HI.X.SX32 R25, R8, R37.reuse, 0x1, P1 ;  /* 0x0000002508197211 */ /* 0x080fe200008f0eff */
[----:B------:R-:W-:Y:S01]  /*27f0*/  IMAD R21, R43, 0x4, R4 ;  /* 0x000000042b157824 */ /* 0x000fe200078e0204 */
[----:B------:R-:W-:Y:S01]  /*2800*/  LEA.HI.X.SX32 R23, R10, R37, 0x1, P2 ;  /* 0x000000250a177211 */ /* 0x000fe200010f0eff */
[----:B------:R-:W-:Y:S01]  /*2810*/  STL.64 [R1+0x1f0], R32 ;  /* 0x0001f02001007387 */ /* 0x000fe20000100a00 */
[----:B0-----:R-:W-:-:S04]  /*2820*/  LEA R28, P0, R7, R40, 0x1 ;  /* 0x00000028071c7211 */ /* 0x001fc800078008ff */
[----:B------:R-:W-:Y:S01]  /*2830*/  LEA.HI.X.SX32 R29, R7, R37, 0x1, P0 ;  /* 0x00000025071d7211 */ /* 0x000fe200000f0eff */
[----:B------:R-:W-:-:S04]  /*2840*/  IMAD R7, R43, 0x4, R21 ;  /* 0x000000042b077824 */ /* 0x000fc800078e0215 */
[----:B------:R0:W-:Y:S01]  /*2850*/  STL.64 [R1+0x1e0], R28 ;  /* 0x0001e01c01007387 */ /* 0x0001e20000100a00 */
[----:B------:R-:W-:-:S03]  /*2860*/  LEA R8, R43, R7, 0x2 ;  /* 0x000000072b087211 */ /* 0x000fc600078e10ff */
[----:B------:R1:W-:Y:S04]  /*2870*/  STL.64 [R1+0x1d8], R24 ;  /* 0x0001d81801007387 */ /* 0x0003e80000100a00 */
[----:B------:R2:W-:Y:S01]  /*2880*/  STL.64 [R1+0x1d0], R22 ;  /* 0x0001d01601007387 */ /* 0x0005e20000100a00 */
[CC--:B0-----:R-:W-:Y:S02]  /*2890*/  LEA R28, P0, R5.reuse, R40.reuse, 0x1 ;  /* 0x00000028051c7211 */ /* 0x0c1fe400078008ff */
[-C--:B-1----:R-:W-:Y:S02]  /*28a0*/  LEA R24, P1, R12, R40.reuse, 0x1 ;  /* 0x000000280c187211 */ /* 0x082fe400078208ff */
[----:B------:R-:W-:Y:S01]  /*28b0*/  LEA.HI.X.SX32 R29, R5, R37, 0x1, P0 ;  /* 0x00000025051d7211 */ /* 0x000fe200000f0eff */
[----:B------:R-:W-:Y:S01]  /*28c0*/  IMAD R5, R43, 0x4, R8 ;  /* 0x000000042b057824 */ /* 0x000fe200078e0208 */
[----:B--2---:R-:W-:-:S02]  /*28d0*/  LEA R22, P2, R6, R40, 0x1 ;  /* 0x0000002806167211 */ /* 0x004fc400078408ff */
[-C--:B------:R-:W-:Y:S01]  /*28e0*/  LEA.HI.X.SX32 R25, R12, R37.reuse, 0x1, P1 ;  /* 0x000000250c197211 */ /* 0x080fe200008f0eff */
[----:B------:R0:W-:Y:S01]  /*28f0*/  STL.64 [R1+0x1c8], R28 ;  /* 0x0001c81c01007387 */ /* 0x0001e20000100a00 */
[----:B------:R-:W-:Y:S01]  /*2900*/  LEA.HI.X.SX32 R23, R6, R37, 0x1, P2 ;  /* 0x0000002506177211 */ /* 0x000fe200010f0eff */
[----:B------:R-:W-:Y:S02]  /*2910*/  IMAD R6, R43, 0x4, R5 ;  /* 0x000000042b067824 */ /* 0x000fe400078e0205 */
[----:B------:R1:W-:Y:S01]  /*2920*/  STL.64 [R1+0x1c0], R24 ;  /* 0x0001c01801007387 */ /* 0x0003e20000100a00 */
[----:B------:R-:W-:-:S03]  /*2930*/  IMAD.MOV.U32 R12, RZ, RZ, -0x800000 ;  /* 0xff800000ff0c7424 */ /* 0x000fc600078e00ff */
[----:B------:R2:W-:Y:S01]  /*2940*/  STL.64 [R1+0x1b8], R22 ;  /* 0x0001b81601007387 */ /* 0x0005e20000100a00 */
[-C--:B0-----:R-:W-:Y:S02]  /*2950*/  LEA R28, P0, R9, R40.reuse, 0x1 ;  /* 0x00000028091c7211 */ /* 0x081fe400078008ff */
[-C--:B-1----:R-:W-:Y:S02]  /*2960*/  LEA R24, P1, R11, R40.reuse, 0x1 ;  /* 0x000000280b187211 */ /* 0x082fe400078208ff */
[-C--:B------:R-:W-:Y:S01]  /*2970*/  LEA.HI.X.SX32 R29, R9, R37.reuse, 0x1, P0 ;  /* 0x00000025091d7211 */ /* 0x080fe200000f0eff */
[----:B------:R-:W-:Y:S01]  /*2980*/  IMAD R9, R43, 0x4, R6 ;  /* 0x000000042b097824 */ /* 0x000fe200078e0206 */
[-C--:B--2---:R-:W-:Y:S02]  /*2990*/  LEA R22, P2, R17, R40.reuse, 0x1 ;  /* 0x0000002811167211 */ /* 0x084fe400078408ff */
[-C--:B------:R-:W-:Y:S01]  /*29a0*/  LEA.HI.X.SX32 R25, R11, R37.reuse, 0x1, P1 ;  /* 0x000000250b197211 */ /* 0x080fe200008f0eff */
[----:B------:R0:W-:Y:S01]  /*29b0*/  STL.64 [R1+0x1b0], R28 ;  /* 0x0001b01c01007387 */ /* 0x0001e20000100a00 */
[----:B------:R-:W-:Y:S01]  /*29c0*/  LEA.HI.X.SX32 R23, R17, R37, 0x1, P2 ;  /* 0x0000002511177211 */ /* 0x000fe200010f0eff */
[----:B------:R-:W-:Y:S01]  /*29d0*/  IMAD.MOV.U32 R17, RZ, RZ, RZ ;  /* 0x000000ffff117224 */ /* 0x000fe200078e00ff */
[----:B------:R-:W-:Y:S01]  /*29e0*/  LEA R10, R43, R9, 0x2 ;  /* 0x000000092b0a7211 */ /* 0x000fe200078e10ff */
[----:B------:R1:W-:Y:S04]  /*29f0*/  STL.64 [R1+0x1a8], R24 ;  /* 0x0001a81801007387 */ /* 0x0003e80000100a00 */
[----:B------:R2:W-:Y:S01]  /*2a00*/  STL.64 [R1+0x1a0], R22 ;  /* 0x0001a01601007387 */ /* 0x0005e20000100a00 */
[----:B0-----:R-:W-:-:S02]  /*2a10*/  LEA R28, P0, R18, R40, 0x1 ;  /* 0x00000028121c7211 */ /* 0x001fc400078008ff */
[-C--:B-1----:R-:W-:Y:S02]  /*2a20*/  LEA R24, P1, R20, R40.reuse, 0x1 ;  /* 0x0000002814187211 */ /* 0x082fe400078208ff */
[-C--:B------:R-:W-:Y:S01]  /*2a30*/  LEA.HI.X.SX32 R29, R18, R37.reuse, 0x1, P0 ;  /* 0x00000025121d7211 */ /* 0x080fe200000f0eff */
[----:B------:R-:W-:Y:S01]  /*2a40*/  IMAD.MOV.U32 R18, RZ, RZ, RZ ;  /* 0x000000ffff127224 */ /* 0x000fe200078e00ff */
[----:B--2---:R-:W-:Y:S02]  /*2a50*/  LEA R22, P2, R4, R40, 0x1 ;  /* 0x0000002804167211 */ /* 0x004fe400078408ff */
[-C--:B------:R-:W-:Y:S01]  /*2a60*/  LEA.HI.X.SX32 R25, R20, R37.reuse, 0x1, P1 ;  /* 0x0000002514197211 */ /* 0x080fe200008f0eff */
[----:B------:R0:W-:Y:S01]  /*2a70*/  STL.64 [R1+0x198], R28 ;  /* 0x0001981c01007387 */ /* 0x0001e20000100a00 */
[----:B------:R-:W-:Y:S01]  /*2a80*/  LEA.HI.X.SX32 R23, R4, R37, 0x1, P2 ;  /* 0x0000002504177211 */ /* 0x000fe200010f0eff */
[C---:B------:R-:W-:Y:S02]  /*2a90*/  IMAD R4, R43.reuse, 0x4, R10 ;  /* 0x000000042b047824 */ /* 0x040fe400078e020a */
[----:B------:R1:W-:Y:S02]  /*2aa0*/  STL.64 [R1+0x190], R24 ;  /* 0x0001901801007387 */ /* 0x0003e40000100a00 */
[----:B------:R-:W-:-:S02]  /*2ab0*/  IMAD R11, R43, 0x4, R4 ;  /* 0x000000042b0b7824 */ /* 0x000fc400078e0204 */
[----:B------:R2:W-:Y:S01]  /*2ac0*/  STL.64 [R1+0x188], R22 ;  /* 0x0001881601007387 */ /* 0x0005e20000100a00 */
[-C--:B0-----:R-:W-:Y:S02]  /*2ad0*/  LEA R28, P0, R21, R40.reuse, 0x1 ;  /* 0x00000028151c7211 */ /* 0x081fe400078008ff */
[-C--:B-1----:R-:W-:Y:S02]  /*2ae0*/  LEA R24, P1, R7, R40.reuse, 0x1 ;  /* 0x0000002807187211 */ /* 0x082fe400078208ff */
[-C--:B------:R-:W-:Y:S02]  /*2af0*/  LEA.HI.X.SX32 R29, R21, R37.reuse, 0x1, P0 ;  /* 0x00000025151d7211 */ /* 0x080fe400000f0eff */
[CC--:B--2---:R-:W-:Y:S02]  /*2b00*/  LEA R22, P2, R8.reuse, R40.reuse, 0x1 ;  /* 0x0000002808167211 */ /* 0x0c4fe400078408ff */
[-C--:B------:R-:W-:Y:S01]  /*2b10*/  LEA.HI.X.SX32 R25, R7, R37.reuse, 0x1, P1 ;  /* 0x0000002507197211 */ /* 0x080fe200008f0eff */
[----:B------:R-:W-:Y:S01]  /*2b20*/  STL.64 [R1+0x180], R28 ;  /* 0x0001801c01007387 */ /* 0x000fe20000100a00 */
[----:B------:R-:W-:Y:S01]  /*2b30*/  LEA.HI.X.SX32 R23, R8, R37, 0x1, P2 ;  /* 0x0000002508177211 */ /* 0x000fe200010f0eff */
[----:B------:R-:W-:Y:S01]  /*2b40*/  IMAD R7, R43, 0x4, R11 ;  /* 0x000000042b077824 */ /* 0x000fe200078e020b */
[----:B------:R-:W-:Y:S01]  /*2b50*/  LEA R20, P2, R9, R40, 0x1 ;  /* 0x0000002809147211 */ /* 0x000fe200078408ff */
[----:B------:R0:W-:Y:S03]  /*2b60*/  STL.64 [R1+0x178], R24 ;  /* 0x0001781801007387 */ /* 0x0001e60000100a00 */
[----:B------:R-:W-:Y:S01]  /*2b70*/  LEA R8, R43, R7, 0x2 ;  /* 0x000000072b087211 */ /* 0x000fe200078e10ff */
[----:B------:R1:W-:Y:S01]  /*2b80*/  STL.64 [R1+0x170], R22 ;  /* 0x0001701601007387 */ /* 0x0003e20000100a00 */
[----:B------:R-:W-:-:S02]  /*2b90*/  LEA.HI.X.SX32 R21, R9, R37, 0x1, P2 ;  /* 0x0000002509157211 */ /* 0x000fc400010f0eff */
[CC--:B0-----:R-:W-:Y:S02]  /*2ba0*/  LEA R24, P0, R5.reuse, R40.reuse, 0x1 ;  /* 0x0000002805187211 */ /* 0x0c1fe400078008ff */
[C---:B-1----:R-:W-:Y:S02]  /*2bb0*/  LEA R22, P1, R6.reuse, R40, 0x1 ;  /* 0x0000002806167211 */ /* 0x042fe400078208ff */
[-C--:B------:R-:W-:Y:S01]  /*2bc0*/  LEA.HI.X.SX32 R25, R5, R37.reuse, 0x1, P0 ;  /* 0x0000002505197211 */ /* 0x080fe200000f0eff */
[----:B------:R-:W-:Y:S01]  /*2bd0*/  IMAD R5, R43, 0x4, R8 ;  /* 0x000000042b057824 */ /* 0x000fe200078e0208 */
[----:B------:R-:W-:-:S03]  /*2be0*/  LEA.HI.X.SX32 R23, R6, R37, 0x1, P1 ;  /* 0x0000002506177211 */ /* 0x000fc600008f0eff */
[----:B------:R0:W-:Y:S01]  /*2bf0*/  STL.64 [R1+0x168], R24 ;  /* 0x0001681801007387 */ /* 0x0001e20000100a00 */
[----:B------:R-:W-:-:S03]  /*2c00*/  IMAD R6, R43, 0x4, R5 ;  /* 0x000000042b067824 */ /* 0x000fc600078e0205 */
[----:B------:R1:W-:Y:S04]  /*2c10*/  STL.64 [R1+0x160], R22 ;  /* 0x0001601601007387 */ /* 0x0003e80000100a00 */
[----:B------:R2:W-:Y:S01]  /*2c20*/  STL.64 [R1+0x158], R20 ;  /* 0x0001581401007387 */ /* 0x0005e20000100a00 */
[-C--:B0-----:R-:W-:Y:S02]  /*2c30*/  LEA R24, P0, R10, R40.reuse, 0x1 ;  /* 0x000000280a187211 */ /* 0x081fe400078008ff */
[-C--:B-1----:R-:W-:Y:S02]  /*2c40*/  LEA R22, P1, R4, R40.reuse, 0x1 ;  /* 0x0000002804167211 */ /* 0x082fe400078208ff */
[----:B------:R-:W-:Y:S02]  /*2c50*/  LEA.HI.X.SX32 R25, R10, R37, 0x1, P0 ;  /* 0x000000250a197211 */ /* 0x000fe400000f0eff */
[----:B--2---:R-:W-:-:S02]  /*2c60*/  LEA R20, P2, R11, R40, 0x1 ;  /* 0x000000280b147211 */ /* 0x004fc400078408ff */
[-C--:B------:R-:W-:Y:S01]  /*2c70*/  LEA.HI.X.SX32 R23, R4, R37.reuse, 0x1, P1 ;  /* 0x0000002504177211 */ /* 0x080fe200008f0eff */
[----:B------:R-:W-:Y:S01]  /*2c80*/  IMAD R4, R43, 0x4, R6 ;  /* 0x000000042b047824 */ /* 0x000fe200078e0206 */
[----:B------:R-:W-:Y:S01]  /*2c90*/  LEA.HI.X.SX32 R21, R11, R37, 0x1, P2 ;  /* 0x000000250b157211 */ /* 0x000fe200010f0eff */
[----:B------:R0:W-:Y:S03]  /*2ca0*/  STL.64 [R1+0x150], R24 ;  /* 0x0001501801007387 */ /* 0x0001e60000100a00 */
[----:B------:R-:W-:Y:S01]  /*2cb0*/  LEA R9, R43, R4, 0x2 ;  /* 0x000000042b097211 */ /* 0x000fe200078e10ff */
[----:B------:R1:W-:Y:S04]  /*2cc0*/  STL.64 [R1+0x148], R22 ;  /* 0x0001481601007387 */ /* 0x0003e80000100a00 */
[----:B------:R2:W-:Y:S01]  /*2cd0*/  STL.64 [R1+0x140], R20 ;  /* 0x0001401401007387 */ /* 0x0005e20000100a00 */
[----:B0-----:R-:W-:-:S02]  /*2ce0*/  LEA R24, P0, R7, R40, 0x1 ;  /* 0x0000002807187211 */ /* 0x001fc400078008ff */
[CC--:B-1----:R-:W-:Y:S02]  /*2cf0*/  LEA R22, P1, R8.reuse, R40.reuse, 0x1 ;  /* 0x0000002808167211 */ /* 0x0c2fe400078208ff */
[-C--:B------:R-:W-:Y:S02]  /*2d00*/  LEA.HI.X.SX32 R25, R7, R37.reuse, 0x1, P0 ;  /* 0x0000002507197211 */ /* 0x080fe400000f0eff */
[CC--:B--2---:R-:W-:Y:S02]  /*2d10*/  LEA R20, P2, R5.reuse, R40.reuse, 0x1 ;  /* 0x0000002805147211 */ /* 0x0c4fe400078408ff */
[-C--:B------:R-:W-:Y:S01]  /*2d20*/  LEA.HI.X.SX32 R23, R8, R37.reuse, 0x1, P1 ;  /* 0x0000002508177211 */ /* 0x080fe200008f0eff */
[----:B------:R0:W-:Y:S01]  /*2d30*/  STL.64 [R1+0x138], R24 ;  /* 0x0001381801007387 */ /* 0x0001e20000100a00 */
[----:B------:R-:W-:Y:S01]  /*2d40*/  LEA.HI.X.SX32 R21, R5, R37, 0x1, P2 ;  /* 0x0000002505157211 */ /* 0x000fe200010f0eff */
[----:B------:R-:W-:Y:S01]  /*2d50*/  IMAD R5, R43, 0x4, R9 ;  /* 0x000000042b057824 */ /* 0x000fe200078e0209 */
[----:B------:R-:W-:Y:S01]  /*2d60*/  LEA.HI R8, R76, 0x20, RZ, 0x1e ;  /* 0x000000204c087811 */ /* 0x000fe200078ff0ff */
[----:B------:R1:W-:Y:S01]  /*2d70*/  STL.64 [R1+0x130], R22 ;  /* 0x0001301601007387 */ /* 0x0003e20000100a00 */
[C---:B------:R-:W-:Y:S01]  /*2d80*/  LOP3.LUT R7, R0.reuse, 0x30, RZ, 0x3c, !PT ;  /* 0x0000003000077812 */ /* 0x040fe200078e3cff */
[----:B------:R-:W-:Y:S01]  /*2d90*/  CS2R R42, SRZ ;  /* 0x00000000002a7805 */ /* 0x000fe2000001ff00 */
[----:B------:R-:W-:Y:S01]  /*2da0*/  LEA R10, P3, R5, R40, 0x1 ;  /* 0x00000028050a7211 */ /* 0x000fe200078608ff */
[----:B------:R2:W-:Y:S01]  /*2db0*/  STL.64 [R1+0x128], R20 ;  /* 0x0001281401007387 */ /* 0x0005e20000100a00 */
[----:B------:R-:W-:-:S02]  /*2dc0*/  LOP3.LUT R7, R0, 0x60, RZ, 0x3c, !PT ;  /* 0x0000006000077812 */ /* 0x000fc400078e3cff */
[----:B------:R-:W-:Y:S02]  /*2dd0*/  LEA.HI.X.SX32 R11, R5, R37, 0x1, P3 ;  /* 0x00000025050b7211 */ /* 0x000fe400018f0eff */
[-C--:B0-----:R-:W-:Y:S02]  /*2de0*/  LEA R24, P0, R6, R40.reuse, 0x1 ;  /* 0x0000002806187211 */ /* 0x081fe400078008ff */
[----:B------:R-:W-:Y:S02]  /*2df0*/  LEA.HI R5, R76, R19, RZ, 0x1e ;  /* 0x000000134c057211 */ /* 0x000fe400078ff0ff */
[-C--:B-1----:R-:W-:Y:S02]  /*2e00*/  LEA R22, P1, R4, R40.reuse, 0x1 ;  /* 0x0000002804167211 */ /* 0x082fe400078208ff */
[----:B------:R-:W-:Y:S02]  /*2e10*/  LEA.HI.X.SX32 R25, R6, R37, 0x1, P0 ;  /* 0x0000002506197211 */ /* 0x000fe400000f0eff */
[----:B--2---:R-:W-:-:S02]  /*2e20*/  LEA R20, P2, R9, R40, 0x1 ;  /* 0x0000002809147211 */ /* 0x004fc400078408ff */
[-C--:B------:R-:W-:Y:S01]  /*2e30*/  LEA.HI.X.SX32 R23, R4, R37.reuse, 0x1, P1 ;  /* 0x0000002504177211 */ /* 0x080fe200008f0eff */
[----:B------:R-:W-:Y:S01]  /*2e40*/  STL.64 [R1+0x120], R24 ;  /* 0x0001201801007387 */ /* 0x000fe20000100a00 */
[----:B------:R-:W-:Y:S01]  /*2e50*/  LEA.HI.X.SX32 R21, R9, R37, 0x1, P2 ;  /* 0x0000002509157211 */ /* 0x000fe200010f0eff */
[----:B------:R-:W-:Y:S01]  /*2e60*/  IMAD.MOV.U32 R4, RZ, RZ, c[0x0][0x1a4] ;  /* 0x00006900ff047624 */ /* 0x000fe200078e00ff */
[----:B------:R-:W-:Y:S01]  /*2e70*/  LOP3.LUT R5, R0, 0x10, RZ, 0x3c, !PT ;  /* 0x0000001000057812 */ /* 0x000fe200078e3cff */
[----:B------:R-:W-:Y:S01]  /*2e80*/  STL.64 [R1+0x118], R22 ;  /* 0x0001181601007387 */ /* 0x000fe20000100a00 */
[----:B------:R-:W-:Y:S01]  /*2e90*/  LEA.HI R6, R76, 0x30, RZ, 0x1e ;  /* 0x000000304c067811 */ /* 0x000fe200078ff0ff */
[----:B------:R-:W-:Y:S01]  /*2ea0*/  IMAD R250, R4, 0x44, RZ ;  /* 0x0000004404fa7824 */ /* 0x000fe200078e02ff */
[C---:B------:R-:W-:Y:S01]  /*2eb0*/  LOP3.LUT R5, R0.reuse, 0x40, RZ, 0x3c, !PT ;  /* 0x0000004000057812 */ /* 0x040fe200078e3cff */
[----:B------:R-:W-:Y:S01]  /*2ec0*/  STL.64 [R1+0x110], R20 ;  /* 0x0001101401007387 */ /* 0x000fe20000100a00 */
[----:B------:R-:W-:Y:S01]  /*2ed0*/  LOP3.LUT R5, R0, 0x70, RZ, 0x3c, !PT ;  /* 0x0000007000057812 */ /* 0x000fe200078e3cff */
[C---:B------:R-:W-:Y:S01]  /*2ee0*/  IMAD.IADD R5, R19.reuse, 0x1, R242 ;  /* 0x0000000113057824 */ /* 0x040fe200078e02f2 */
[C---:B------:R-:W-:Y:S01]  /*2ef0*/  IADD3 R5, R19.reuse, R244, RZ ;  /* 0x000000f413057210 */ /* 0x040fe20007ffe0ff */
[----:B------:R0:W-:Y:S01]  /*2f00*/  STL.64 [R1+0x108], R10 ;  /* 0x0001080a01007387 */ /* 0x0001e20000100a00 */
[C---:B------:R-:W-:Y:S01]  /*2f10*/  IMAD.IADD R5, R19.reuse, 0x1, R246 ;  /* 0x0000000113057824 */ /* 0x040fe200078e02f6 */
[----:B------:R-:W-:Y:S01]  /*2f20*/  IADD3 R250, P2, R250, R26, RZ ;  /* 0x0000001afafa7210 */ /* 0x000fe20007f5e0ff */
[C---:B------:R-:W-:Y:S01]  /*2f30*/  IMAD.IADD R7, R19.reuse, 0x1, R6 ;  /* 0x0000000113077824 */ /* 0x040fe200078e0206 */
[----:B------:R-:W-:Y:S01]  /*2f40*/  SHF.L.U32 R245, R8, 0x5, RZ ;  /* 0x0000000508f57819 */ /* 0x000fe200000006ff */
[----:B------:R-:W-:Y:S01]  /*2f50*/  IMAD.SHL.U32 R243, R6, 0x20, RZ ;  /* 0x0000002006f37824 */ /* 0x000fe200078e00ff */
[----:B------:R-:W-:Y:S01]  /*2f60*/  LOP3.LUT R9, R0, 0x20, RZ, 0x3c, !PT ;  /* 0x0000002000097812 */ /* 0x000fe200078e3cff */
[----:B------:R-:W-:Y:S01]  /*2f70*/  IMAD.SHL.U32 R244, R244, 0x20, RZ ;  /* 0x00000020f4f47824 */ /* 0x000fe200078e00ff */
[----:B------:R-:W-:Y:S01]  /*2f80*/  LOP3.LUT R9, R0, 0x50, RZ, 0x3c, !PT ;  /* 0x0000005000097812 */ /* 0x000fe200078e3cff */
[C---:B------:R-:W-:Y:S01]  /*2f90*/  IMAD.IADD R5, R19.reuse, 0x1, R248 ;  /* 0x0000000113057824 */ /* 0x040fe200078e02f8 */
[----:B------:R-:W-:Y:S01]  /*2fa0*/  SHF.L.U32 R248, R248, 0x5, RZ ;  /* 0x00000005f8f87819 */ /* 0x000fe200000006ff */
[C---:B------:R-:W-:Y:S01]  /*2fb0*/  IMAD.IADD R6, R19.reuse, 0x1, R8 ;  /* 0x0000000113067824 */ /* 0x040fe200078e0208 */
[----:B0-----:R-:W-:Y:S01]  /*2fc0*/  LEA.HI R10, R76, 0x10, RZ, 0x1e ;  /* 0x000000104c0a7811 */ /* 0x001fe200078ff0ff */
[C---:B------:R-:W-:Y:S01]  /*2fd0*/  IMAD R5, R4.reuse, 0x22, RZ ;  /* 0x0000002204057824 */ /* 0x040fe200078e02ff */
[----:B------:R-:W-:Y:S01]  /*2fe0*/  SHF.L.U32 R140, R4, 0x3, RZ ;  /* 0x00000003048c7819 */ /* 0x000fe200000006ff */
[----:B------:R-:W-:Y:S01]  /*2ff0*/  IMAD.SHL.U32 R37, R76, 0x8, RZ ;  /* 0x000000084c257824 */ /* 0x000fe200078e00ff */
[----:B------:R-:W-:Y:S01]  /*3000*/  IADD3 R6, R19, R10, RZ ;  /* 0x0000000a13067210 */ /* 0x000fe20007ffe0ff */
[----:B------:R-:W-:Y:S01]  /*3010*/  IMAD.SHL.U32 R247, R10, 0x20, RZ ;  /* 0x000000200af77824 */ /* 0x000fe200078e00ff */
[----:B------:R-:W-:Y:S01]  /*3020*/  LEA.HI.X.SX32 R251, R5, R27, 0x1, P2 ;  /* 0x0000001b05fb7211 */ /* 0x000fe200010f0eff */
[----:B------:R-:W-:Y:S01]  /*3030*/  IMAD.SHL.U32 R246, R246, 0x20, RZ ;  /* 0x00000020f6f67824 */ /* 0x000fe200078e00ff */
[----:B------:R-:W-:Y:S01]  /*3040*/  IADD3 R143, R37, R249, RZ ;  /* 0x000000f9258f7210 */ /* 0x000fe20007ffe0ff */
[C---:B------:R-:W-:Y:S01]  /*3050*/  IMAD.IADD R19, R249.reuse, 0x1, R247 ;  /* 0x00000001f9137824 */ /* 0x040fe200078e02f7 */
[----:B------:R-:W-:Y:S01]  /*3060*/  SHF.L.U32 R242, R242, 0x5, RZ ;  /* 0x00000005f2f27819 */ /* 0x000fe200000006ff */
[----:B------:R-:W-:Y:S01]  /*3070*/  IMAD R68, R4, 0x42, RZ ;  /* 0x0000004204447824 */ /* 0x000fe200078e02ff */
[C---:B------:R-:W-:Y:S01]  /*3080*/  IADD3 R143, R249.reuse, R246, RZ ;  /* 0x000000f6f98f7210 */ /* 0x040fe20007ffe0ff */
[----:B------:R-:W-:Y:S01]  /*3090*/  IMAD.IADD R19, R249, 0x1, R244 ;  /* 0x00000001f9137824 */ /* 0x000fe200078e02f4 */
[----:B------:R-:W-:Y:S01]  /*30a0*/  LOP3.LUT R19, R30, 0x10, R142, 0x78, !PT ;  /* 0x000000101e137812 */ /* 0x000fe200078e788e */
[C---:B------:R-:W-:Y:S01]  /*30b0*/  IMAD R70, R4.reuse, 0x11, RZ ;  /* 0x0000001104467824 */ /* 0x040fe200078e02ff */
[-C--:B------:R-:W-:Y:S01]  /*30c0*/  IADD3 R142, P4, R5, R26.reuse, RZ ;  /* 0x0000001a058e7210 */ /* 0x080fe20007f9e0ff */
[----:B------:R-:W-:Y:S01]  /*30d0*/  IMAD R7, R4, 0x24, RZ ;  /* 0x0000002404077824 */ /* 0x000fe200078e02ff */
[-C--:B------:R-:W-:Y:S01]  /*30e0*/  IADD3 R144, P1, R68, R26.reuse, RZ ;  /* 0x0000001a44907210 */ /* 0x080fe20007f3e0ff */
[----:B------:R-:W-:Y:S01]  /*30f0*/  IMAD R69, R4, 0x21, RZ ;  /* 0x0000002104457824 */ /* 0x000fe200078e02ff */
[-C--:B------:R-:W-:Y:S01]  /*3100*/  LEA.HI.X.SX32 R143, R70, R27.reuse, 0x1, P4 ;  /* 0x0000001b468f7211 */ /* 0x080fe200020f0eff */
[C---:B------:R-:W-:Y:S01]  /*3110*/  IMAD R6, R4.reuse, 0x12, RZ ;  /* 0x0000001204067824 */ /* 0x040fe200078e02ff */
[-C--:B------:R-:W-:Y:S01]  /*3120*/  IADD3 R68, P2, R7, R26.reuse, RZ ;  /* 0x0000001a07447210 */ /* 0x080fe20007f5e0ff */
[C---:B------:R-:W-:Y:S01]  /*3130*/  IMAD R74, R4.reuse, 0x9, RZ ;  /* 0x00000009044a7824 */ /* 0x040fe200078e02ff */
[-C--:B------:R-:W-:Y:S01]  /*3140*/  LEA.HI.X.SX32 R145, R69, R27.reuse, 0x1, P1 ;  /* 0x0000001b45917211 */ /* 0x080fe200008f0eff */
[----:B------:R-:W-:Y:S01]  /*3150*/  IMAD R8, R4, 0x26, RZ ;  /* 0x0000002604087824 */ /* 0x000fe200078e02ff */
[----:B------:R-:W-:Y:S01]  /*3160*/  LEA.HI.X.SX32 R69, R6, R27, 0x1, P2 ;  /* 0x0000001b06457211 */ /* 0x000fe200010f0eff */
[----:B------:R0:W-:Y:S01]  /*3170*/  STL.64 [R1+0x80], R142 ;  /* 0x0000808e01007387 */ /* 0x0001e20000100a00 */
[C---:B------:R-:W-:Y:S01]  /*3180*/  IMAD R232, R4.reuse, 0x4e, RZ ;  /* 0x0000004e04e87824 */ /* 0x040fe200078e02ff */
[----:B------:R-:W-:Y:S01]  /*3190*/  LOP3.LUT R5, R19, 0x20, RZ, 0x3c, !PT ;  /* 0x0000002013057812 */ /* 0x000fe200078e3cff */
[C---:B------:R-:W-:Y:S01]  /*31a0*/  IMAD R240, R4.reuse, 0x46, RZ ;  /* 0x0000004604f07824 */ /* 0x040fe200078e02ff */
[----:B------:R-:W-:Y:S01]  /*31b0*/  STL.64 [R1], R144 ;  /* 0x0000009001007387 */ /* 0x000fe20000100a00 */
[C---:B------:R-:W-:Y:S01]  /*31c0*/  IMAD R81, R4.reuse, 0x13, RZ ;  /* 0x0000001304517824 */ /* 0x040fe200078e02ff */
[----:B------:R-:W-:Y:S01]  /*31d0*/  IADD3 R252, R249, R243, RZ ;  /* 0x000000f3f9fc7210 */ /* 0x000fe20007ffe0ff */
[C---:B------:R-:W-:Y:S01]  /*31e0*/  IMAD R238, R4.reuse, 0x48, RZ ;  /* 0x0000004804ee7824 */ /* 0x040fe200078e02ff */
[----:B------:R1:W-:Y:S01]  /*31f0*/  STL.64 [R1+0x78], R68 ;  /* 0x0000784401007387 */ /* 0x0003e20000100a00 */
[----:B------:R-:W-:Y:S01]  /*3200*/  IMAD R82, R4, 0x27, RZ ;  /* 0x0000002704527824 */ /* 0x000fe200078e02ff */
[-C--:B------:R-:W-:Y:S01]  /*3210*/  IADD3 R240, P3, R240, R26.reuse, RZ ;  /* 0x0000001af0f07210 */ /* 0x080fe20007f7e0ff */
[----:B------:R-:W-:Y:S01]  /*3220*/  IMAD R9, R4, 0xa, RZ ;  /* 0x0000000a04097824 */ /* 0x000fe200078e02ff */
[-C--:B0-----:R-:W-:Y:S01]  /*3230*/  IADD3 R142, P4, R6, R26.reuse, RZ ;  /* 0x0000001a068e7210 */ /* 0x081fe20007f9e0ff */
[----:B------:R-:W-:Y:S01]  /*3240*/  IMAD R11, R4, 0x28, RZ ;  /* 0x00000028040b7824 */ /* 0x000fe200078e02ff */
[-C--:B------:R-:W-:Y:S01]  /*3250*/  IADD3 R238, P0, R238, R26.reuse, RZ ;  /* 0x0000001aeeee7210 */ /* 0x080fe20007f1e0ff */
[----:B------:R-:W-:Y:S01]  /*3260*/  IMAD R71, R4, 0x23, RZ ;  /* 0x0000002304477824 */ /* 0x000fe200078e02ff */
[-C--:B------:R-:W-:Y:S01]  /*3270*/  LEA.HI.X.SX32 R143, R74, R27.reuse, 0x1, P4 ;  /* 0x0000001b4a8f7211 */ /* 0x080fe200020f0eff */
[----:B------:R-:W-:Y:S01]  /*3280*/  IMAD R83, R4, 0x5, RZ ;  /* 0x0000000504537824 */ /* 0x000fe200078e02ff */
[-C--:B------:R-:W-:Y:S01]  /*3290*/  IADD3 R232, P4, R232, R26.reuse, RZ ;  /* 0x0000001ae8e87210 */ /* 0x080fe20007f9e0ff */
[----:B------:R-:W-:Y:S01]  /*32a0*/  IMAD R234, R4, 0x4c, RZ ;  /* 0x0000004c04ea7824 */ /* 0x000fe200078e02ff */
[-C--:B-1----:R-:W-:Y:S01]  /*32b0*/  IADD3 R68, P2, R8, R26.reuse, RZ ;  /* 0x0000001a08447210 */ /* 0x082fe20007f5e0ff */
[----:B------:R-:W-:Y:S01]  /*32c0*/  IMAD R10, R4, 0x14, RZ ;  /* 0x00000014040a7824 */ /* 0x000fe200078e02ff */
[-C--:B------:R-:W-:Y:S01]  /*32d0*/  LEA.HI.X.SX32 R233, R82, R27.reuse, 0x1, P4 ;  /* 0x0000001b52e97211 */ /* 0x080fe200020f0eff */
[C---:B------:R-:W-:Y:S01]  /*32e0*/  IMAD R24, R4.reuse, 0x2a, RZ ;  /* 0x0000002a04187824 */ /* 0x040fe200078e02ff */
[-C--:B------:R-:W-:Y:S01]  /*32f0*/  LEA.HI.X.SX32 R69, R81, R27.reuse, 0x1, P2 ;  /* 0x0000001b51457211 */ /* 0x080fe200010f0eff */
[----:B------:R-:W-:Y:S01]  /*3300*/  STL.64 [R1+0xc0], R142 ;  /* 0x0000c08e01007387 */ /* 0x000fe20000100a00 */
[-C--:B------:R-:W-:Y:S01]  /*3310*/  IADD3 R70, P2, R9, R26.reuse, RZ ;  /* 0x0000001a09467210 */ /* 0x080fe20007f5e0ff */
[C---:B------:R-:W-:Y:S01]  /*3320*/  IMAD R85, R4.reuse, 0x15, RZ ;  /* 0x0000001504557824 */ /* 0x040fe200078e02ff */
[-C--:B------:R-:W-:Y:S01]  /*3330*/  IADD3 R6, P4, R11, R26.reuse, RZ ;  /* 0x0000001a0b067210 */ /* 0x080fe20007f9e0ff */
[----:B------:R0:W-:Y:S01]  /*3340*/  STL.64 [R1+0x70], R68 ;  /* 0x0000704401007387 */ /* 0x0001e20000100a00 */
[-C--:B------:R-:W-:Y:S01]  /*3350*/  LEA.HI.X.SX32 R241, R71, R27.reuse, 0x1, P3 ;  /* 0x0000001b47f17211 */ /* 0x080fe200018f0eff */
[C---:B------:R-:W-:Y:S01]  /*3360*/  IMAD R226, R4.reuse, 0x54, RZ ;  /* 0x0000005404e27824 */ /* 0x040fe200078e02ff */
[-C--:B------:R-:W-:Y:S01]  /*3370*/  LEA.HI.X.SX32 R239, R7, R27.reuse, 0x1, P0 ;  /* 0x0000001b07ef7211 */ /* 0x080fe200000f0eff */
[C---:B------:R-:W-:Y:S01]  /*3380*/  IMAD R28, R4.reuse, 0x2c, RZ ;  /* 0x0000002c041c7824 */ /* 0x040fe200078e02ff */
[-C--:B------:R-:W-:Y:S01]  /*3390*/  LEA.HI.X.SX32 R71, R83, R27.reuse, 0x1, P2 ;  /* 0x0000001b53477211 */ /* 0x080fe200010f0eff */
[----:B------:R-:W-:Y:S01]  /*33a0*/  IMAD R25, R4, 0x16, RZ ;  /* 0x0000001604197824 */ /* 0x000fe200078e02ff */
[-C--:B------:R-:W-:Y:S01]  /*33b0*/  IADD3 R234, P3, R234, R26.reuse, RZ ;  /* 0x0000001aeaea7210 */ /* 0x080fe20007f7e0ff */
[----:B------:R-:W-:Y:S01]  /*33c0*/  IMAD R29, R4, 0x2e, RZ ;  /* 0x0000002e041d7824 */ /* 0x000fe200078e02ff */
[-C--:B------:R-:W-:Y:S01]  /*33d0*/  LEA.HI.X.SX32 R7, R10, R27.reuse, 0x1, P4 ;  /* 0x0000001b0a077211 */ /* 0x080fe200020f0eff */
[----:B------:R-:W-:Y:S01]  /*33e0*/  STL.64 [R1+0xe0], R70 ;  /* 0x0000e04601007387 */ /* 0x000fe20000100a00 */
[-C--:B------:R-:W-:Y:S01]  /*33f0*/  LEA.HI.X.SX32 R235, R8, R27.reuse, 0x1, P3 ;  /* 0x0000001b08eb7211 */ /* 0x080fe200018f0eff */
[----:B------:R-:W-:Y:S01]  /*3400*/  IMAD R87, R4, 0xb, RZ ;  /* 0x0000000b04577824 */ /* 0x000fe200078e02ff */
[-C--:B0-----:R-:W-:Y:S01]  /*3410*/  IADD3 R68, P3, R10, R26.reuse, RZ ;  /* 0x0000001a0a447210 */ /* 0x081fe20007f7e0ff */
[----:B------:R0:W-:Y:S01]  /*3420*/  STL.64 [R1+0x68], R6 ;  /* 0x0000680601007387 */ /* 0x0001e20000100a00 */
[-C--:B------:R-:W-:Y:S01]  /*3430*/  IADD3 R226, P2, R226, R26.reuse, RZ ;  /* 0x0000001ae2e27210 */ /* 0x080fe20007f5e0ff */
[C---:B------:R-:W-:Y:S01]  /*3440*/  IMAD R89, R4.reuse, 0x17, RZ ;  /* 0x0000001704597824 */ /* 0x040fe200078e02ff */
[-C--:B------:R-:W-:Y:S01]  /*3450*/  LEA.HI.X.SX32 R69, R9, R27.reuse, 0x1, P3 ;  /* 0x0000001b09457211 */ /* 0x080fe200018f0eff */
[----:B------:R-:W-:Y:S01]  /*3460*/  IMAD R224, R4, 0x56, RZ ;  /* 0x0000005604e07824 */ /* 0x000fe200078e02ff */
[-C--:B------:R-:W-:Y:S01]  /*3470*/  LEA.HI.X.SX32 R227, R24, R27.reuse, 0x1, P2 ;  /* 0x0000001b18e37211 */ /* 0x080fe200010f0eff */
[----:B------:R-:W-:Y:S01]  /*3480*/  IMAD R31, R4, 0x6, RZ ;  /* 0x00000006041f7824 */ /* 0x000fe200078e02ff */
[----:B------:R-:W-:Y:S01]  /*3490*/  LOP3.LUT R5, R14, 0x40, RZ, 0x3c, !PT ;  /* 0x000000400e057812 */ /* 0x000fe200078e3cff */
[----:B------:R-:W-:Y:S01]  /*34a0*/  STL.64 [R1+0xb8], R68 ;  /* 0x0000b84401007387 */ /* 0x000fe20000100a00 */
[----:B------:R-:W-:Y:S01]  /*34b0*/  IMAD R86, R4, 0x2b, RZ ;  /* 0x0000002b04567824 */ /* 0x000fe200078e02ff */
[-C--:B------:R-:W-:Y:S01]  /*34c0*/  IADD3 R224, P3, R224, R26.reuse, RZ ;  /* 0x0000001ae0e07210 */ /* 0x080fe20007f7e0ff */
[----:B------:R-:W-:Y:S01]  /*34d0*/  IMAD R218, R4, 0x5c, RZ ;  /* 0x0000005c04da7824 */ /* 0x000fe200078e02ff */
[-C--:B0-----:R-:W-:Y:S01]  /*34e0*/  IADD3 R6, P4, R24, R26.reuse, RZ ;  /* 0x0000001a18067210 */ /* 0x081fe20007f9e0ff */
[----:B------:R-:W-:Y:S01]  /*34f0*/  IMAD R91, R4, 0x3, RZ ;  /* 0x00000003045b7824 */ /* 0x000fe200078e02ff */
[-C--:B------:R-:W-:Y:S01]  /*3500*/  LEA.HI.X.SX32 R225, R86, R27.reuse, 0x1, P3 ;  /* 0x0000001b56e17211 */ /* 0x080fe200018f0eff */
[C---:B------:R-:W-:Y:S01]  /*3510*/  IMAD R230, R4.reuse, 0x50, RZ ;  /* 0x0000005004e67824 */ /* 0x040fe200078e02ff */
[-C--:B------:R-:W-:Y:S01]  /*3520*/  LEA.HI.X.SX32 R7, R85, R27.reuse, 0x1, P4 ;  /* 0x0000001b55077211 */ /* 0x080fe200020f0eff */
[C---:B------:R-:W-:Y:S01]  /*3530*/  IMAD R32, R4.reuse, 0xc, RZ ;  /* 0x0000000c04207824 */ /* 0x040fe200078e02ff */
[-C--:B------:R-:W-:Y:S01]  /*3540*/  IADD3 R8, P4, R25, R26.reuse, RZ ;  /* 0x0000001a19087210 */ /* 0x080fe20007f9e0ff */
[----:B------:R-:W-:Y:S01]  /*3550*/  IMAD R34, R4, 0x30, RZ ;  /* 0x0000003004227824 */ /* 0x000fe200078e02ff */
[-C--:B------:R-:W-:Y:S01]  /*3560*/  IADD3 R218, P3, R218, R26.reuse, RZ ;  /* 0x0000001adada7210 */ /* 0x080fe20007f7e0ff */
[----:B------:R0:W-:Y:S01]  /*3570*/  STL.64 [R1+0x60], R6 ;  /* 0x0000600601007387 */ /* 0x0001e20000100a00 */
[-C--:B------:R-:W-:Y:S01]  /*3580*/  LEA.HI.X.SX32 R9, R87, R27.reuse, 0x1, P4 ;  /* 0x0000001b57097211 */ /* 0x080fe200020f0eff */
[----:B------:R-:W-:Y:S01]  /*3590*/  IMAD R214, R4, 0x5e, RZ ;  /* 0x0000005e04d67824 */ /* 0x000fe200078e02ff */
[-C--:B------:R-:W-:Y:S01]  /*35a0*/  IADD3 R230, P0, R230, R26.reuse, RZ ;  /* 0x0000001ae6e67210 */ /* 0x080fe20007f1e0ff */
[C---:B------:R-:W-:Y:S01]  /*35b0*/  IMAD R33, R4.reuse, 0x18, RZ ;  /* 0x0000001804217824 */ /* 0x040fe200078e02ff */
[-C--:B------:R-:W-:Y:S01]  /*35c0*/  LEA.HI.X.SX32 R219, R29, R27.reuse, 0x1, P3 ;  /* 0x0000001b1ddb7211 */ /* 0x080fe200018f0eff */
[----:B------:R-:W-:Y:S01]  /*35d0*/  IMAD R90, R4, 0x2f, RZ ;  /* 0x0000002f045a7824 */ /* 0x000fe200078e02ff */
[-C--:B------:R-:W-:Y:S01]  /*35e0*/  IADD3 R10, P3, R32, R26.reuse, RZ ;  /* 0x0000001a200a7210 */ /* 0x080fe20007f7e0ff */
[C---:B------:R-:W-:Y:S01]  /*35f0*/  IMAD R35, R4.reuse, 0x32, RZ ;  /* 0x0000003204237824 */ /* 0x040fe200078e02ff */
[-C--:B------:R-:W-:Y:S01]  /*3600*/  LEA.HI.X.SX32 R231, R11, R27.reuse, 0x1, P0 ;  /* 0x0000001b0be77211 */ /* 0x080fe200000f0eff */
[C---:B------:R-:W-:Y:S01]  /*3610*/  IMAD R93, R4.reuse, 0x19, RZ ;  /* 0x00000019045d7824 */ /* 0x040fe200078e02ff */
[-C--:B------:R-:W-:Y:S01]  /*3620*/  LEA.HI.X.SX32 R11, R31, R27.reuse, 0x1, P3 ;  /* 0x0000001b1f0b7211 */ /* 0x080fe200018f0eff */
[----:B------:R-:W-:Y:S01]  /*3630*/  IMAD R204, R4, 0x64, RZ ;  /* 0x0000006404cc7824 */ /* 0x000fe200078e02ff */
[-C--:B0-----:R-:W-:Y:S01]  /*3640*/  IADD3 R6, P2, R28, R26.reuse, RZ ;  /* 0x0000001a1c067210 */ /* 0x081fe20007f5e0ff */
[----:B------:R-:W-:Y:S01]  /*3650*/  IMAD R38, R4, 0x34, RZ ;  /* 0x0000003404267824 */ /* 0x000fe200078e02ff */
[-C--:B------:R-:W-:Y:S01]  /*3660*/  IADD3 R214, P4, R214, R26.reuse, RZ ;  /* 0x0000001ad6d67210 */ /* 0x080fe20007f9e0ff */
[C---:B------:R-:W-:Y:S01]  /*3670*/  IMAD R36, R4.reuse, 0x1a, RZ ;  /* 0x0000001a04247824 */ /* 0x040fe200078e02ff */
[-C--:B------:R-:W-:Y:S01]  /*3680*/  LEA.HI.X.SX32 R7, R25, R27.reuse, 0x1, P2 ;  /* 0x0000001b19077211 */ /* 0x080fe200010f0eff */
[----:B------:R-:W-:Y:S01]  /*3690*/  IMAD R39, R4, 0x36, RZ ;  /* 0x0000003604277824 */ /* 0x000fe200078e02ff */
[-C--:B------:R-:W-:Y:S01]  /*36a0*/  LEA.HI.X.SX32 R215, R90, R27.reuse, 0x1, P4 ;  /* 0x0000001b5ad77211 */ /* 0x080fe200020f0eff */
[----:B------:R-:W-:Y:S01]  /*36b0*/  IMAD R95, R4, 0xd, RZ ;  /* 0x0000000d045f7824 */ /* 0x000fe200078e02ff */
[-C--:B------:R-:W-:Y:S01]  /*36c0*/  IADD3 R204, P3, R204, R26.reuse, RZ ;  /* 0x0000001acccc7210 */ /* 0x080fe20007f7e0ff */
[----:B------:R0:W-:Y:S01]  /*36d0*/  STL.64 [R1+0x58], R6 ;  /* 0x0000580601007387 */ /* 0x0001e20000100a00 */
[C---:B------:R-:W-:Y:S01]  /*36e0*/  IMAD R98, R4.reuse, 0x1b, RZ ;  /* 0x0000001b04627824 */ /* 0x040fe200078e02ff */
[----:B------:R-:W-:Y:S01]  /*36f0*/  MOV R22, 0xff800000 ;  /* 0xff80000000167802 */ /* 0x000fe20000000f00 */
[C---:B------:R-:W-:Y:S01]  /*3700*/  IMAD R182, R4.reuse, 0x6e, RZ ;  /* 0x0000006e04b67824 */ /* 0x040fe200078e02ff */
[----:B------:R1:W-:Y:S01]  /*3710*/  STL.64 [R1+0xb0], R8 ;  /* 0x0000b00801007387 */ /* 0x0003e20000100a00 */
[-C--:B------:R-:W-:Y:S01]  /*3720*/  LEA.HI.X.SX32 R205, R35, R27.reuse, 0x1, P3 ;  /* 0x0000001b23cd7211 */ /* 0x080fe200018f0eff */
[C---:B------:R-:W-:Y:S01]  /*3730*/  IMAD R200, R4.reuse, 0x66, RZ ;  /* 0x0000006604c87824 */ /* 0x040fe200078e02ff */
[----:B------:R-:W-:Y:S01]  /*3740*/  MOV R23, 0x3f800000 ;  /* 0x3f80000000177802 */ /* 0x000fe20000000f00 */
[C---:B------:R-:W-:Y:S01]  /*3750*/  IMAD R99, R4.reuse, 0x37, RZ ;  /* 0x0000003704637824 */ /* 0x040fe200078e02ff */
[----:B------:R-:W-:Y:S01]  /*3760*/  CS2R R40, SRZ ;  /* 0x0000000000287805 */ /* 0x000fe2000001ff00 */
[C---:B------:R-:W-:Y:S01]  /*3770*/  IMAD R56, R4.reuse, 0xe, RZ ;  /* 0x0000000e04387824 */ /* 0x040fe200078e02ff */
[----:B------:R-:W-:Y:S01]  /*3780*/  CS2R R68, SRZ ;  /* 0x0000000000447805 */ /* 0x000fe2000001ff00 */
[-C--:B0-----:R-:W-:Y:S01]  /*3790*/  IADD3 R6, P2, R29, R26.reuse, RZ ;  /* 0x0000001a1d067210 */ /* 0x081fe20007f5e0ff */
[C---:B------:R-:W-:Y:S01]  /*37a0*/  IMAD R58, R4.reuse, 0x38, RZ ;  /* 0x00000038043a7824 */ /* 0x040fe200078e02ff */
[----:B------:R-:W-:Y:S01]  /*37b0*/  CS2R R70, SRZ ;  /* 0x0000000000467805 */ /* 0x000fe2000001ff00 */
[C---:B------:R-:W-:Y:S01]  /*37c0*/  IMAD R236, R4.reuse, 0x4a, RZ ;  /* 0x0000004a04ec7824 */ /* 0x040fe200078e02ff */
[-C--:B------:R-:W-:Y:S01]  /*37d0*/  LEA.HI.X.SX32 R7, R89, R27.reuse, 0x1, P2 ;  /* 0x0000001b59077211 */ /* 0x080fe200010f0eff */
[C---:B------:R-:W-:Y:S01]  /*37e0*/  IMAD R94, R4.reuse, 0x33, RZ ;  /* 0x00000033045e7824 */ /* 0x040fe200078e02ff */
[-C--:B-1----:R-:W-:Y:S01]  /*37f0*/  IADD3 R8, P4, R33, R26.reuse, RZ ;  /* 0x0000001a21087210 */ /* 0x082fe20007f9e0ff */
[----:B------:R-:W-:Y:S01]  /*3800*/  IMAD R101, R4, 0x7, RZ ;  /* 0x0000000704657824 */ /* 0x000fe200078e02ff */
[-C--:B------:R-:W-:Y:S01]  /*3810*/  IADD3 R236, P1, R236, R26.reuse, RZ ;  /* 0x0000001aecec7210 */ /* 0x080fe20007f3e0ff */
[----:B------:R0:W-:Y:S01]  /*3820*/  STL.64 [R1+0x50], R6 ;  /* 0x0000500601007387 */ /* 0x0001e20000100a00 */
[-C--:B------:R-:W-:Y:S01]  /*3830*/  LEA.HI.X.SX32 R9, R32, R27.reuse, 0x1, P4 ;  /* 0x0000001b20097211 */ /* 0x080fe200020f0eff */
[----:B------:R-:W-:Y:S01]  /*3840*/  IMAD R188, R4, 0x6c, RZ ;  /* 0x0000006c04bc7824 */ /* 0x000fe200078e02ff */
[-C--:B------:R-:W-:Y:S01]  /*3850*/  IADD3 R200, P4, R200, R26.reuse, RZ ;  /* 0x0000001ac8c87210 */ /* 0x080fe20007f9e0ff */
[----:B------:R-:W-:Y:S01]  /*3860*/  IMAD R57, R4, 0x1c, RZ ;  /* 0x0000001c04397824 */ /* 0x000fe200078e02ff */
[----:B------:R-:W-:Y:S01]  /*3870*/  LOP3.LUT R5, R16, 0x60, RZ, 0x3c, !PT ;  /* 0x0000006010057812 */ /* 0x000fe200078e3cff */
[----:B------:R-:W-:Y:S01]  /*3880*/  IMAD R75, R4, 0x25, RZ ;  /* 0x00000025044b7824 */ /* 0x000fe200078e02ff */
[-C--:B------:R-:W-:Y:S01]  /*3890*/  LEA.HI.X.SX32 R201, R94, R27.reuse, 0x1, P4 ;  /* 0x0000001b5ec97211 */ /* 0x080fe200020f0eff */
[----:B------:R-:W-:Y:S01]  /*38a0*/  IMAD R228, R4, 0x52, RZ ;  /* 0x0000005204e47824 */ /* 0x000fe200078e02ff */
[-C--:B------:R-:W-:Y:S01]  /*38b0*/  IADD3 R188, P4, R188, R26.reuse, RZ ;  /* 0x0000001abcbc7210 */ /* 0x080fe20007f9e0ff */
[C---:B------:R-:W-:Y:S01]  /*38c0*/  IMAD R59, R4.reuse, 0x3a, RZ ;  /* 0x0000003a043b7824 */ /* 0x040fe200078e02ff */
[-C--:B------:R-:W-:Y:S01]  /*38d0*/  LEA.HI.X.SX32 R237, R75, R27.reuse, 0x1, P1 ;  /* 0x0000001b4bed7211 */ /* 0x080fe200008f0eff */
[C---:B------:R-:W-:Y:S01]  /*38e0*/  IMAD R84, R4.reuse, 0x29, RZ ;  /* 0x0000002904547824 */ /* 0x040fe200078e02ff */
[-C--:B0-----:R-:W-:Y:S01]  /*38f0*/  IADD3 R6, P2, R31, R26.reuse, RZ ;  /* 0x0000001a1f067210 */ /* 0x081fe20007f5e0ff */
[----:B------:R-:W-:Y:S01]  /*3900*/  IMAD R222, R4, 0x58, RZ ;  /* 0x0000005804de7824 */ /* 0x000fe200078e02ff */
[-C--:B------:R-:W-:Y:S01]  /*3910*/  IADD3 R228, P1, R228, R26.reuse, RZ ;  /* 0x0000001ae4e47210 */ /* 0x080fe20007f3e0ff */
[C---:B------:R-:W-:Y:S01]  /*3920*/  IMAD R220, R4.reuse, 0x5a, RZ ;  /* 0x0000005a04dc7824 */ /* 0x040fe200078e02ff */
[-C--:B------:R-:W-:Y:S01]  /*3930*/  LEA.HI.X.SX32 R7, R91, R27.reuse, 0x1, P2 ;  /* 0x0000001b5b077211 */ /* 0x080fe200010f0eff */
[C---:B------:R-:W-:Y:S01]  /*3940*/  IMAD R106, R4.reuse, 0x1d, RZ ;  /* 0x0000001d046a7824 */ /* 0x040fe200078e02ff */
[-C--:B------:R-:W-:Y:S01]  /*3950*/  LEA.HI.X.SX32 R189, R39, R27.reuse, 0x1, P4 ;  /* 0x0000001b27bd7211 */ /* 0x080fe200020f0eff */
[----:B------:R-:W-:Y:S01]  /*3960*/  IMAD R100, R4, 0x74, RZ ;  /* 0x0000007404647824 */ /* 0x000fe200078e02ff */
[-C--:B------:R-:W-:Y:S01]  /*3970*/  IADD3 R222, P0, R222, R26.reuse, RZ ;  /* 0x0000001adede7210 */ /* 0x080fe20007f1e0ff */
[----:B------:R0:W-:Y:S01]  /*3980*/  STL.64 [R1+0xf0], R6 ;  /* 0x0000f00601007387 */ /* 0x0001e20000100a00 */
[----:B------:R-:W-:Y:S01]  /*3990*/  IMAD R88, R4, 0x2d, RZ ;  /* 0x0000002d04587824 */ /* 0x000fe200078e02ff */
[-C--:B------:R-:W-:Y:S01]  /*39a0*/  LEA.HI.X.SX32 R229, R84, R27.reuse, 0x1, P1 ;  /* 0x0000001b54e57211 */ /* 0x080fe200008f0eff */
[C---:B------:R-:W-:Y:S01]  /*39b0*/  IMAD R212, R4.reuse, 0x60, RZ ;  /* 0x0000006004d47824 */ /* 0x040fe200078e02ff */
[----:B------:R-:W-:Y:S01]  /*39c0*/  STL.64 [R1+0xd8], R10 ;  /* 0x0000d80a01007387 */ /* 0x000fe20000100a00 */
[----:B------:R-:W-:Y:S01]  /*39d0*/  IMAD R208, R4, 0x62, RZ ;  /* 0x0000006204d07824 */ /* 0x000fe200078e02ff */
[-C--:B------:R-:W-:Y:S01]  /*39e0*/  IADD3 R220, P1, R220, R26.reuse, RZ ;  /* 0x0000001adcdc7210 */ /* 0x080fe20007f3e0ff */
[----:B------:R-:W-:Y:S01]  /*39f0*/  IMAD R60, R4, 0x1e, RZ ;  /* 0x0000001e043c7824 */ /* 0x000fe200078e02ff */
[-C--:B------:R-:W-:Y:S01]  /*3a00*/  LEA.HI.X.SX32 R223, R28, R27.reuse, 0x1, P0 ;  /* 0x0000001b1cdf7211 */ /* 0x080fe200000f0eff */
        /* <DEDUP_REMOVED lines=8> */
[----:B------:R-:W-:Y:S01]  /*3a90*/  IMAD R129, R4, 0xf, RZ ;  /* 0x0000000f04817824 */ /* 0x000fe200078e02ff */
[-C--:B------:R-:W-:Y:S01]  /*3aa0*/  IADD3 R208, P1, R208, R26.reuse, RZ ;  /* 0x0000001ad0d07210 */ /* 0x080fe20007f3e0ff */
[----:B------:R-:W-:Y:S01]  /*3ab0*/  IMAD R97, R4, 0x35, RZ ;  /* 0x0000003504617824 */ /* 0x000fe200078e02ff */
[-C--:B------:R-:W-:Y:S01]  /*3ac0*/  LEA.HI.X.SX32 R213, R34, R27.reuse, 0x1, P0 ;  /* 0x0000001b22d57211 */ /* 0x080fe200000f0eff */
[----:B------:R0:W-:Y:S01]  /*3ad0*/  STL.64 [R1+0x48], R6 ;  /* 0x0000480601007387 */ /* 0x0001e20000100a00 */
[----:B------:R-:W-:Y:S01]  /*3ae0*/  IMAD R176, R4, 0x70, RZ ;  /* 0x0000007004b07824 */ /* 0x000fe200078e02ff */
[-C--:B------:R-:W-:Y:S01]  /*3af0*/  IADD3 R196, P0, R196, R26.reuse, RZ ;  /* 0x0000001ac4c47210 */ /* 0x080fe20007f1e0ff */
[----:B------:R-:W-:Y:S01]  /*3b00*/  IMAD R96, R4, 0x72, RZ ;  /* 0x0000007204607824 */ /* 0x000fe200078e02ff */
[----:B------:R1:W-:Y:S01]  /*3b10*/  STL.64 [R1+0xa8], R8 ;  /* 0x0000a80801007387 */ /* 0x0003e20000100a00 */
[-C--:B------:R-:W-:Y:S01]  /*3b20*/  LEA.HI.X.SX32 R209, R92, R27.reuse, 0x1, P1 ;  /* 0x0000001b5cd17211 */ /* 0x080fe200008f0eff */
[----:B------:R-:W-:Y:S01]  /*3b30*/  IMAD R102, R4, 0x76, RZ ;  /* 0x0000007604667824 */ /* 0x000fe200078e02ff */
[-C--:B------:R-:W-:Y:S01]  /*3b40*/  IADD3 R192, P1, R192, R26.reuse, RZ ;  /* 0x0000001ac0c07210 */ /* 0x080fe20007f3e0ff */
[----:B------:R-:W-:Y:S01]  /*3b50*/  IMAD R62, R4, 0x3e, RZ ;  /* 0x0000003e043e7824 */ /* 0x000fe200078e02ff */
[-C--:B------:R-:W-:Y:S01]  /*3b60*/  LEA.HI.X.SX32 R197, R38, R27.reuse, 0x1, P0 ;  /* 0x0000001b26c57211 */ /* 0x080fe200000f0eff */
[----:B------:R-:W-:Y:S01]  /*3b70*/  IMAD.SHL.U32 R63, R4, 0x2, RZ ;  /* 0x00000002043f7824 */ /* 0x000fe200078e00ff */
[-C--:B------:R-:W-:Y:S01]  /*3b80*/  IADD3 R176, P0, R176, R26.reuse, RZ ;  /* 0x0000001ab0b07210 */ /* 0x080fe20007f1e0ff */
[C---:B------:R-:W-:Y:S01]  /*3b90*/  IMAD R105, R4.reuse, 0x39, RZ ;  /* 0x0000003904697824 */ /* 0x040fe200078e02ff */
[-C--:B0-----:R-:W-:Y:S01]  /*3ba0*/  IADD3 R6, P2, R35, R26.reuse, RZ ;  /* 0x0000001a23067210 */ /* 0x081fe20007f5e0ff */
[C---:B------:R-:W-:Y:S01]  /*3bb0*/  IMAD R103, R4.reuse, 0x78, RZ ;  /* 0x0000007804677824 */ /* 0x040fe200078e02ff */
[-C--:B------:R-:W-:Y:S01]  /*3bc0*/  LEA.HI.X.SX32 R193, R97, R27.reuse, 0x1, P1 ;  /* 0x0000001b61c17211 */ /* 0x080fe200008f0eff */
[C---:B------:R-:W-:Y:S01]  /*3bd0*/  IMAD R104, R4.reuse, 0x7a, RZ ;  /* 0x0000007a04687824 */ /* 0x040fe200078e02ff */
[-C--:B------:R-:W-:Y:S01]  /*3be0*/  LEA.HI.X.SX32 R7, R93, R27.reuse, 0x1, P2 ;  /* 0x0000001b5d077211 */ /* 0x080fe200010f0eff */
[----:B------:R-:W-:Y:S01]  /*3bf0*/  IMAD R128, R4, 0x3b, RZ ;  /* 0x0000003b04807824 */ /* 0x000fe200078e02ff */
        /* <DEDUP_REMOVED lines=8> */
[-C--:B------:R-:W-:Y:S01]  /*3c80*/  LEA.HI.X.SX32 R177, R58, R27.reuse, 0x1, P0 ;  /* 0x0000001b3ab17211 */ /* 0x080fe200000f0eff */
[----:B------:R-:W-:Y:S01]  /*3c90*/  IMAD.IADD R37, R249, 0x1, R248 ;  /* 0x00000001f9257824 */ /* 0x000fe200078e02f8 */
[-C--:B------:R-:W-:Y:S01]  /*3ca0*/  LEA.HI.X.SX32 R183, R99, R27.reuse, 0x1, P2 ;  /* 0x0000001b63b77211 */ /* 0x080fe200010f0eff */
[----:B------:R-:W-:Y:S01]  /*3cb0*/  IMAD.IADD R37, R249, 0x1, R245 ;  /* 0x00000001f9257824 */ /* 0x000fe200078e02f5 */
[-C--:B------:R-:W-:Y:S01]  /*3cc0*/  IADD3 R34, P0, R103, R26.reuse, RZ ;  /* 0x0000001a67227210 */ /* 0x080fe20007f1e0ff */
[C---:B------:R-:W-:Y:S01]  /*3cd0*/  IMAD.SHL.U32 R141, R4.reuse, 0x4, RZ ;  /* 0x00000004048d7824 */ /* 0x040fe200078e00ff */
[-C--:B------:R-:W-:Y:S01]  /*3ce0*/  LEA.HI.X.SX32 R29, R105, R27.reuse, 0x1, P1 ;  /* 0x0000001b691d7211 */ /* 0x080fe200008f0eff */
[----:B------:R-:W-:Y:S01]  /*3cf0*/  IMAD.SHL.U32 R135, R4, 0x10, RZ ;  /* 0x0000001004877824 */ /* 0x000fe200078e00ff */
[-C--:B0-----:R-:W-:Y:S01]  /*3d00*/  IADD3 R6, P3, R38, R26.reuse, RZ ;  /* 0x0000001a26067210 */ /* 0x081fe20007f7e0ff */
[C---:B------:R-:W-:Y:S01]  /*3d10*/  IMAD.SHL.U32 R134, R4.reuse, 0x20, RZ ;  /* 0x0000002004867824 */ /* 0x040fe200078e00ff */
[-C--:B------:R-:W-:Y:S01]  /*3d20*/  LEA.HI.X.SX32 R35, R61, R27.reuse, 0x1, P0 ;  /* 0x0000001b3d237211 */ /* 0x080fe200000f0eff */
[----:B------:R-:W-:Y:S01]  /*3d30*/  IMAD R132, R4, 0x7e, RZ ;  /* 0x0000007e04847824 */ /* 0x000fe200078e02ff */
[-C--:B------:R-:W-:Y:S01]  /*3d40*/  LEA.HI.X.SX32 R7, R36, R27.reuse, 0x1, P3 ;  /* 0x0000001b24077211 */ /* 0x080fe200018f0eff */
[----:B------:R-:W-:Y:S01]  /*3d50*/  IMAD R133, R4, 0x3f, RZ ;  /* 0x0000003f04857824 */ /* 0x000fe200078e02ff */
[-C--:B------:R-:W-:Y:S01]  /*3d60*/  IADD3 R36, P1, R104, R26.reuse, RZ ;  /* 0x0000001a68247210 */ /* 0x080fe20007f3e0ff */
[----:B------:R-:W-:Y:S01]  /*3d70*/  IMAD.MOV.U32 R76, RZ, RZ, -0x800000 ;  /* 0xff800000ff4c7424 */ /* 0x000fe200078e00ff */
[-C--:B------:R-:W-:Y:S01]  /*3d80*/  LEA R24, P0, R4, R26.reuse, 0x2 ;  /* 0x0000001a04187211 */ /* 0x080fe200078010ff */
[----:B------:R0:W-:Y:S01]  /*3d90*/  STL.64 [R1+0x38], R6 ;  /* 0x0000380601007387 */ /* 0x0001e20000100a00 */
[-C--:B------:R-:W-:Y:S01]  /*3da0*/  LEA.HI.X.SX32 R37, R130, R27.reuse, 0x1, P1 ;  /* 0x0000001b82257211 */ /* 0x080fe200008f0eff */
[----:B------:R-:W-:Y:S01]  /*3db0*/  IMAD.MOV.U32 R20, RZ, RZ, -0x800000 ;  /* 0xff800000ff147424 */ /* 0x000fe200078e00ff */
[----:B------:R-:W-:Y:S01]  /*3dc0*/  LEA.HI.X.SX32 R25, R63, R27, 0x1, P0 ;  /* 0x0000001b3f197211 */ /* 0x000fe200000f0eff */
[----:B------:R1:W-:Y:S01]  /*3dd0*/  STL.64 [R1+0xa0], R8 ;  /* 0x0000a00801007387 */ /* 0x0003e20000100a00 */
[----:B------:R-:W-:Y:S01]  /*3de0*/  IMAD.MOV.U32 R21, RZ, RZ, 0x3f800000 ;  /* 0x3f800000ff157424 */ /* 0x000fe200078e00ff */
[----:B------:R-:W-:Y:S01]  /*3df0*/  CS2R R74, SRZ ;  /* 0x00000000004a7805 */ /* 0x000fe2000001ff00 */
[----:B------:R-:W-:Y:S01]  /*3e00*/  IMAD.IADD R249, R249, 0x1, R242 ;  /* 0x00000001f9f97824 */ /* 0x000fe200078e02f2 */
[----:B0-----:R-:W-:-:S04]  /*3e10*/  IADD3 R6, P3, R39, R26, RZ ;  /* 0x0000001a27067210 */ /* 0x001fc80007f7e0ff */
[-C--:B------:R-:W-:Y:S02]  /*3e20*/  LEA.HI.X.SX32 R7, R98, R27.reuse, 0x1, P3 ;  /* 0x0000001b62077211 */ /* 0x080fe400018f0eff */
[CC--:B------:R-:W-:Y:S02]  /*3e30*/  IADD3 R10, P3, R56.reuse, R26.reuse, RZ ;  /* 0x0000001a380a7210 */ /* 0x0c0fe40007f7e0ff */
[-C--:B-1----:R-:W-:Y:S01]  /*3e40*/  IADD3 R8, P4, R57, R26.reuse, RZ ;  /* 0x0000001a39087210 */ /* 0x082fe20007f9e0ff */
[----:B------:R0:W-:Y:S01]  /*3e50*/  STL.64 [R1+0x30], R6 ;  /* 0x0000300601007387 */ /* 0x0001e20000100a00 */
[-C--:B------:R-:W-:Y:S02]  /*3e60*/  LEA.HI.X.SX32 R11, R101, R27.reuse, 0x1, P3 ;  /* 0x0000001b650b7211 */ /* 0x080fe400018f0eff */
[----:B------:R-:W-:Y:S02]  /*3e70*/  LEA.HI.X.SX32 R9, R56, R27, 0x1, P4 ;  /* 0x0000001b38097211 */ /* 0x000fe400020f0eff */
[-C--:B------:R-:W-:Y:S01]  /*3e80*/  IADD3 R30, P3, R100, R26.reuse, RZ ;  /* 0x0000001a641e7210 */ /* 0x080fe20007f7e0ff */
[----:B------:R-:W-:Y:S01]  /*3e90*/  STL.64 [R1+0xd0], R10 ;  /* 0x0000d00a01007387 */ /* 0x000fe20000100a00 */
[----:B------:R-:W-:-:S02]  /*3ea0*/  IADD3 R32, P4, R102, R26, RZ ;  /* 0x0000001a66207210 */ /* 0x000fc40007f9e0ff */
[-C--:B------:R-:W-:Y:S02]  /*3eb0*/  LEA.HI.X.SX32 R31, R59, R27.reuse, 0x1, P3 ;  /* 0x0000001b3b1f7211 */ /* 0x080fe400018f0eff */
[-C--:B------:R-:W-:Y:S02]  /*3ec0*/  LEA.HI.X.SX32 R33, R128, R27.reuse, 0x1, P4 ;  /* 0x0000001b80217211 */ /* 0x080fe400020f0eff */
[-C--:B0-----:R-:W-:Y:S02]  /*3ed0*/  IADD3 R6, P2, R58, R26.reuse, RZ ;  /* 0x0000001a3a067210 */ /* 0x081fe40007f5e0ff */
[-C--:B------:R-:W-:Y:S02]  /*3ee0*/  IADD3 R38, P4, R107, R26.reuse, RZ ;  /* 0x0000001a6b267210 */ /* 0x080fe40007f9e0ff */
[----:B------:R-:W-:Y:S02]  /*3ef0*/  LEA.HI.X.SX32 R7, R57, R27, 0x1, P2 ;  /* 0x0000001b39077211 */ /* 0x000fe400010f0eff */
[----:B------:R-:W-:-:S02]  /*3f00*/  LEA R56, P1, R4, R26, 0x3 ;  /* 0x0000001a04387211 */ /* 0x000fc400078218ff */
[-C--:B------:R-:W-:Y:S01]  /*3f10*/  LEA.HI.X.SX32 R39, R62, R27.reuse, 0x1, P4 ;  /* 0x0000001b3e277211 */ /* 0x080fe200020f0eff */
[----:B------:R0:W-:Y:S01]  /*3f20*/  STL.64 [R1+0x28], R6 ;  /* 0x0000280601007387 */ /* 0x0001e20000100a00 */
[----:B------:R-:W-:-:S03]  /*3f30*/  LEA.HI.X.SX32 R57, R141, R27, 0x1, P1 ;  /* 0x0000001b8d397211 */ /* 0x000fc600008f0eff */
[----:B------:R1:W-:Y:S01]  /*3f40*/  STL.64 [R1+0x98], R8 ;  /* 0x0000980801007387 */ /* 0x0003e20000100a00 */
[-C--:B0-----:R-:W-:Y:S02]  /*3f50*/  IADD3 R6, P2, R59, R26.reuse, RZ ;  /* 0x0000001a3b067210 */ /* 0x081fe40007f5e0ff */
[----:B------:R-:W-:Y:S02]  /*3f60*/  CS2R R58, SRZ ;  /* 0x00000000003a7805 */ /* 0x000fe4000001ff00 */
[----:B------:R-:W-:Y:S02]  /*3f70*/  LEA.HI.X.SX32 R7, R106, R27, 0x1, P2 ;  /* 0x0000001b6a077211 */ /* 0x000fe400010f0eff */
[----:B-1----:R-:W-:-:S03]  /*3f80*/  IADD3 R8, P2, R60, R26, RZ ;  /* 0x0000001a3c087210 */ /* 0x002fc60007f5e0ff */
[----:B------:R0:W-:Y:S01]  /*3f90*/  STL.64 [R1+0x20], R6 ;  /* 0x0000200601007387 */ /* 0x0001e20000100a00 */
[----:B------:R-:W-:-:S05]  /*3fa0*/  LEA.HI.X.SX32 R9, R129, R27, 0x1, P2 ;  /* 0x0000001b81097211 */ /* 0x000fca00010f0eff */
[----:B------:R1:W-:Y:S01]  /*3fb0*/  STL.64 [R1+0x90], R8 ;  /* 0x0000900801007387 */ /* 0x0003e20000100a00 */
[----:B0-----:R-:W-:-:S04]  /*3fc0*/  IADD3 R6, P3, R61, R26, RZ ;  /* 0x0000001a3d067210 */ /* 0x001fc80007f7e0ff */
[-C--:B------:R-:W-:Y:S02]  /*3fd0*/  LEA.HI.X.SX32 R7, R60, R27.reuse, 0x1, P3 ;  /* 0x0000001b3c077211 */ /* 0x080fe400018f0eff */
[-C--:B-1----:R-:W-:Y:S01]  /*3fe0*/  IADD3 R8, P2, R62, R26.reuse, RZ ;  /* 0x0000001a3e087210 */ /* 0x082fe20007f5e0ff */
[----:B------:R-:W-:Y:S02]  /*3ff0*/  CS2R R60, SRZ ;  /* 0x00000000003c7805 */ /* 0x000fe4000001ff00 */
[----:B------:R0:W-:Y:S01]  /*4000*/  STL.64 [R1+0x18], R6 ;  /* 0x0000180601007387 */ /* 0x0001e20000100a00 */
[----:B------:R-:W-:Y:S02]  /*4010*/  LEA.HI.X.SX32 R9, R131, R27, 0x1, P2 ;  /* 0x0000001b83097211 */ /* 0x000fe400010f0eff */
[----:B------:R-:W-:-:S03]  /*4020*/  LEA R10, P2, R4, R26, 0x4 ;  /* 0x0000001a040a7211 */ /* 0x000fc600078420ff */
[----:B------:R1:W-:Y:S01]  /*4030*/  STL.64 [R1+0x10], R8 ;  /* 0x0000100801007387 */ /* 0x0003e20000100a00 */
[-C--:B------:R-:W-:Y:S02]  /*4040*/  LEA.HI.X.SX32 R11, R140, R27.reuse, 0x1, P2 ;  /* 0x0000001b8c0b7211 */ /* 0x080fe400010f0eff */
[-C--:B0-----:R-:W-:Y:S02]  /*4050*/  IADD3 R6, P3, R63, R26.reuse, RZ ;  /* 0x0000001a3f067210 */ /* 0x081fe40007f7e0ff */
[----:B------:R-:W-:Y:S02]  /*4060*/  CS2R R62, SRZ ;  /* 0x00000000003e7805 */ /* 0x000fe4000001ff00 */
[C---:B------:R-:W-:Y:S02]  /*4070*/  LEA.HI.X.SX32 R7, R4.reuse, R27, 0x1, P3 ;  /* 0x0000001b04077211 */ /* 0x040fe400018f0eff */
[----:B-1----:R-:W-:-:S03]  /*4080*/  LEA R8, P4, R4, R26, 0x5 ;  /* 0x0000001a04087211 */ /* 0x002fc600078828ff */
[----:B------:R0:W-:Y:S01]  /*4090*/  STL.64 [R1+0x100], R6 ;  /* 0x0001000601007387 */ /* 0x0001e20000100a00 */
[----:B------:R-:W-:-:S03]  /*40a0*/  LEA.HI.X.SX32 R9, R135, R27, 0x1, P4 ;  /* 0x0000001b87097211 */ /* 0x000fc600020f0eff */
[----:B------:R1:W-:Y:S04]  /*40b0*/  STL.64 [R1+0xf8], R24 ;  /* 0x0000f81801007387 */ /* 0x0003e80000100a00 */
[----:B------:R2:W-:Y:S01]  /*40c0*/  STL.64 [R1+0xe8], R56 ;  /* 0x0000e83801007387 */ /* 0x0005e20000100a00 */
[----:B0-----:R-:W-:-:S03]  /*40d0*/  LEA R6, P3, R4, R26, 0x6 ;  /* 0x0000001a04067211 */ /* 0x001fc600078630ff */
[----:B------:R-:W-:Y:S01]  /*40e0*/  STL.64 [R1+0xc8], R10 ;  /* 0x0000c80a01007387 */ /* 0x000fe20000100a00 */
[----:B------:R-:W-:Y:S02]  /*40f0*/  LOP3.LUT R4, R19, 0x40, RZ, 0x3c, !PT ;  /* 0x0000004013047812 */ /* 0x000fe400078e3cff */
[-C--:B------:R-:W-:Y:S01]  /*4100*/  LEA.HI.X.SX32 R7, R134, R27.reuse, 0x1, P3 ;  /* 0x0000001b86077211 */ /* 0x080fe200018f0eff */
[----:B------:R-:W-:Y:S01]  /*4110*/  STL.64 [R1+0x88], R8 ;  /* 0x0000880801007387 */ /* 0x000fe20000100a00 */
[----:B-1----:R-:W-:Y:S01]  /*4120*/  IADD3 R24, P0, R132, R26, RZ ;  /* 0x0000001a84187210 */ /* 0x002fe20007f1e0ff */
[----:B------:R-:W-:Y:S01]  /*4130*/  CS2R R134, SRZ ;  /* 0x0000000000867805 */ /* 0x000fe2000001ff00 */
[----:B------:R-:W-:Y:S01]  /*4140*/  LOP3.LUT R4, R16, 0x20, RZ, 0x3c, !PT ;  /* 0x0000002010047812 */ /* 0x000fe200078e3cff */
[----:B------:R0:W-:Y:S01]  /*4150*/  STL.64 [R1+0x8], R6 ;  /* 0x0000080601007387 */ /* 0x0001e20000100a00 */
[----:B------:R-:W-:Y:S01]  /*4160*/  LEA.HI.X.SX32 R25, R133, R27, 0x1, P0 ;  /* 0x0000001b85197211 */ /* 0x000fe200000f0eff */
[----:B--2---:R-:W-:Y:S01]  /*4170*/  CS2R R56, SRZ ;  /* 0x0000000000387805 */ /* 0x004fe2000001ff00 */
[----:B------:R-:W-:Y:S01]  /*4180*/  CS2R R132, SRZ ;  /* 0x0000000000847805 */ /* 0x000fe2000001ff00 */
[----:B------:R-:W-:-:S02]  /*4190*/  LOP3.LUT R4, R15, 0x40, RZ, 0x3c, !PT ;  /* 0x000000400f047812 */ /* 0x000fc400078e3cff */
[----:B0-----:R-:W-:Y:S02]  /*41a0*/  LOP3.LUT R6, R19, 0x60, RZ, 0x3c, !PT ;  /* 0x0000006013067812 */ /* 0x001fe400078e3cff */
[----:B------:R-:W-:-:S06]  /*41b0*/  LOP3.LUT R6, R16, 0x40, RZ, 0x3c, !PT ;  /* 0x0000004010067812 */ /* 0x000fcc00078e3cff */
.L_x_19:
[----:B------:R-:W2:Y:S04]  /*41c0*/  LDL.64 R6, [R1+0x100] ;  /* 0x0001000001067983 */ /* 0x000ea80000100a00 */
[----:B------:R-:W3:Y:S04]  /*41d0*/  LDL.64 R10, [R1+0xd8] ;  /* 0x0000d800010a7983 */ /* 0x000ee80000100a00 */
[----:B------:R-:W4:Y:S04]  /*41e0*/  LDL.64 R86, [R1+0xf0] ;  /* 0x0000f00001567983 */ /* 0x000f280000100a00 */
[----:B------:R-:W5:Y:S04]  /*41f0*/  LDL.64 R84, [R1+0xe0] ;  /* 0x0000e00001547983 */ /* 0x000f680000100a00 */
[----:B------:R-:W4:Y:S04]  /*4200*/  LDL.64 R92, [R1+0xc8] ;  /* 0x0000c800015c7983 */ /* 0x000f280000100a00 */
        /* <DEDUP_REMOVED lines=20> */
[----:B------:R-:W4:Y:S04]  /*4350*/  LDL.64 R144, [R1] ;  /* 0x0000000001907983 */ /* 0x000f280000100a00 */
[----:B------:R-:W4:Y:S04]  /*4360*/  LDL.64 R142, [R1+0x10] ;  /* 0x00001000018e7983 */ /* 0x000f280000100a00 */
[----:B------:R-:W4:Y:S04]  /*4370*/  LDL.64 R8, [R1+0xe8] ;  /* 0x0000e80001087983 */ /* 0x000f280000100a00 */
[----:B------:R-:W4:Y:S04]  /*4380*/  LDL.64 R164, [R1+0x50] ;  /* 0x0000500001a47983 */ /* 0x000f280000100a00 */
[----:B------:R-:W4:Y:S01]  /*4390*/  LDL.64 R146, [R1+0x8] ;  /* 0x0000080001927983 */ /* 0x000f220000100a00 */
[----:B--2---:R-:W-:-:S04]  /*43a0*/  IMAD.WIDE R6, R18, 0x2, R6 ;  /* 0x0000000212067825 */ /* 0x004fc800078e0206 */
[C---:B---3--:R-:W-:Y:S01]  /*43b0*/  IMAD.WIDE R10, R18.reuse, 0x2, R10 ;  /* 0x00000002120a7825 */ /* 0x048fe200078e020a */
[----:B------:R4:W2:Y:S03]  /*43c0*/  LDG.E.U16 R95, [R6.64] ;  /* 0x00000006065f7981 */ /* 0x0008a6000c1e1500 */
[----:B-----5:R-:W-:-:S04]  /*43d0*/  IMAD.WIDE R84, R18, 0x2, R84 ;  /* 0x0000000212547825 */ /* 0x020fc800078e0254 */
[C---:B----4-:R-:W-:Y:S01]  /*43e0*/  IMAD.WIDE R6, R18.reuse, 0x2, R86 ;  /* 0x0000000212067825 */ /* 0x050fe200078e0256 */
[----:B------:R0:W3:Y:S03]  /*43f0*/  LDG.E.U16 R94, [R84.64] ;  /* 0x00000006545e7981 */ /* 0x0000e6000c1e1500 */
[C---:B------:R-:W-:Y:S01]  /*4400*/  IMAD.WIDE R92, R18.reuse, 0x2, R92 ;  /* 0x00000002125c7825 */ /* 0x040fe200078e025c */
[----:B------:R1:W4:Y:S03]  /*4410*/  LDG.E.U16 R87, [R10.64] ;  /* 0x000000060a577981 */ /* 0x000326000c1e1500 */
[C---:B------:R-:W-:Y:S01]  /*4420*/  IMAD.WIDE R90, R18.reuse, 0x2, R90 ;  /* 0x00000002125a7825 */ /* 0x040fe200078e025a */
[----:B------:R5:W2:Y:S03]  /*4430*/  LDG.E.U16 R7, [R6.64] ;  /* 0x0000000606077981 */ /* 0x000aa6000c1e1500 */
[----:B-1----:R-:W-:-:S02]  /*4440*/  IMAD.WIDE R10, R18, 0x2, R104 ;  /* 0x00000002120a7825 */ /* 0x002fc400078e0268 */
[----:B------:R-:W2:Y:S02]  /*4450*/  LDL.64 R104, [R1+0x78] ;  /* 0x0000780001687983 */ /* 0x000ea40000100a00 */
[C---:B0-----:R-:W-:Y:S02]  /*4460*/  IMAD.WIDE R84, R18.reuse, 0x2, R96 ;  /* 0x0000000212547825 */ /* 0x041fe400078e0260 */
[----:B-----5:R0:W5:Y:S04]  /*4470*/  LDG.E.U16 R6, [R92.64] ;  /* 0x000000065c067981 */ /* 0x020168000c1e1500 */
[----:B------:R1:W3:Y:S01]  /*4480*/  LDG.E.U16 R97, [R90.64] ;  /* 0x000000065a617981 */ /* 0x0002e2000c1e1500 */
[----:B------:R-:W-:-:S03]  /*4490*/  IMAD.WIDE R102, R18, 0x2, R102 ;  /* 0x0000000212667825 */ /* 0x000fc600078e0266 */
[----:B------:R1:W3:Y:S01]  /*44a0*/  LDG.E.U16 R11, [R10.64] ;  /* 0x000000060a0b7981 */ /* 0x0002e2000c1e1500 */
[----:B0-----:R-:W-:-:S03]  /*44b0*/  IMAD.WIDE R92, R18, 0x2, R140 ;  /* 0x00000002125c7825 */ /* 0x001fc600078e028c */
[----:B------:R-:W3:Y:S04]  /*44c0*/  LDL.64 R140, [R1+0x20] ;  /* 0x00002000018c7983 */ /* 0x000ee80000100a00 */
[----:B-1----:R0:W4:Y:S01]  /*44d0*/  LDG.E.U16 R91, [R84.64] ;  /* 0x00000006545b7981 */ /* 0x002122000c1e1500 */
[----:B------:R-:W-:-:S03]  /*44e0*/  IMAD.WIDE R98, R18, 0x2, R98 ;  /* 0x0000000212627825 */ /* 0x000fc600078e0262 */
[----:B------:R1:W4:Y:S01]  /*44f0*/  LDG.E.U16 R86, [R102.64] ;  /* 0x0000000666567981 */ /* 0x000322000c1e1500 */
[----:B------:R-:W-:-:S03]  /*4500*/  IMAD.WIDE R100, R18, 0x2, R100 ;  /* 0x0000000212647825 */ /* 0x000fc600078e0264 */
[----:B------:R1:W4:Y:S01]  /*4510*/  LDG.E.U16 R99, [R98.64] ;  /* 0x0000000662637981 */ /* 0x000322000c1e1500 */
[----:B0-----:R-:W-:-:S03]  /*4520*/  IMAD.WIDE R84, R18, 0x2, R130 ;  /* 0x0000000212547825 */ /* 0x001fc600078e0282 */
[----:B------:R-:W4:Y:S01]  /*4530*/  LDL.64 R130, [R1+0x30] ;  /* 0x0000300001827983 */ /* 0x000f220000100a00 */
[----:B-1----:R-:W-:-:S03]  /*4540*/  IMAD.WIDE R102, R18, 0x2, R168 ;  /* 0x0000000212667825 */ /* 0x002fc600078e02a8 */
[----:B------:R0:W5:Y:S01]  /*4550*/  LDG.E.U16 R10, [R100.64] ;  /* 0x00000006640a7981 */ /* 0x000162000c1e1500 */
[----:B------:R-:W-:-:S03]  /*4560*/  IMAD.WIDE R88, R18, 0x2, R88 ;  /* 0x0000000212587825 */ /* 0x000fc600078e0258 */
[----:B------:R1:W5:Y:S01]  /*4570*/  LDG.E.U16 R98, [R102.64] ;  /* 0x0000000666627981 */ /* 0x000362000c1e1500 */
[----:B------:R-:W-:-:S03]  /*4580*/  IMAD.WIDE R4, R18, 0x2, R26 ;  /* 0x0000000212047825 */ /* 0x000fc600078e021a */
[----:B------:R2:W5:Y:S01]  /*4590*/  LDG.E.U16 R89, [R88.64] ;  /* 0x0000000658597981 */ /* 0x000562000c1e1500 */
[----:B0-----:R-:W-:-:S03]  /*45a0*/  IMAD.WIDE R100, R18, 0x2, R166 ;  /* 0x0000000212647825 */ /* 0x001fc600078e02a6 */
[----:B------:R0:W5:Y:S01]  /*45b0*/  LDG.E.U16 R93, [R92.64] ;  /* 0x000000065c5d7981 */ /* 0x000162000c1e1500 */
[----:B-1----:R-:W-:-:S03]  /*45c0*/  IMAD.WIDE R102, R18, 0x2, R160 ;  /* 0x0000000212667825 */ /* 0x002fc600078e02a0 */
[----:B------:R1:W5:Y:S04]  /*45d0*/  LDG.E.U16 R4, [R4.64] ;  /* 0x0000000604047981 */ /* 0x000368000c1e1500 */
[----:B------:R1:W5:Y:S01]  /*45e0*/  LDG.E.U16 R96, [R102.64] ;  /* 0x0000000666607981 */ /* 0x000362000c1e1500 */
[----:B------:R-:W-:-:S03]  /*45f0*/  IMAD.WIDE R82, R18, 0x2, R82 ;  /* 0x0000000212527825 */ /* 0x000fc600078e0252 */
[----:B0-----:R0:W5:Y:S01]  /*4600*/  LDG.E.U16 R92, [R100.64] ;  /* 0x00000006645c7981 */ /* 0x001162000c1e1500 */
[----:B------:R-:W-:-:S03]  /*4610*/  IMAD.WIDE R128, R18, 0x2, R128 ;  /* 0x0000000212807825 */ /* 0x000fc600078e0280 */
[----:B-1----:R1:W5:Y:S01]  /*4620*/  LDG.E.U16 R5, [R84.64] ;  /* 0x0000000654057981 */ /* 0x002362000c1e1500 */
[----:B------:R-:W-:-:S03]  /*4630*/  IMAD.WIDE R102, R18, 0x2, R154 ;  /* 0x0000000212667825 */ /* 0x000fc600078e029a */
[----:B------:R1:W5:Y:S01]  /*4640*/  LDG.E.U16 R82, [R82.64] ;  /* 0x0000000652527981 */ /* 0x000362000c1e1500 */
[----:B0-----:R-:W-:-:S04]  /*4650*/  IMAD.WIDE R100, R18, 0x2, R158 ;  /* 0x0000000212647825 */ /* 0x001fc800078e029e */
[C---:B-1----:R-:W-:Y:S01]  /*4660*/  IMAD.WIDE R84, R18.reuse, 0x2, R170 ;  /* 0x0000000212547825 */ /* 0x042fe200078e02aa */
[----:B------:R0:W5:Y:S03]  /*4670*/  LDG.E.U16 R90, [R100.64] ;  /* 0x00000006645a7981 */ /* 0x000166000c1e1500 */
[C---:B------:R-:W-:Y:S02]  /*4680*/  IMAD.WIDE R106, R18.reuse, 0x2, R106 ;  /* 0x00000002126a7825 */ /* 0x040fe400078e026a */
[----:B------:R1:W5:Y:S02]  /*4690*/  LDG.E.U16 R84, [R84.64] ;  /* 0x0000000654547981 */ /* 0x000364000c1e1500 */
[C---:B------:R-:W-:Y:S02]  /*46a0*/  IMAD.WIDE R8, R18.reuse, 0x2, R8 ;  /* 0x0000000212087825 */ /* 0x040fe400078e0208 */
[----:B------:R1:W5:Y:S02]  /*46b0*/  LDG.E.U16 R83, [R106.64] ;  /* 0x000000066a537981 */ /* 0x000364000c1e1500 */
[----:B0-----:R-:W-:-:S02]  /*46c0*/  IMAD.WIDE R100, R18, 0x2, R142 ;  /* 0x0000000212647825 */ /* 0x001fc400078e028e */
[----:B------:R0:W5:Y:S04]  /*46d0*/  LDG.E.U16 R8, [R8.64] ;  /* 0x0000000608087981 */ /* 0x000168000c1e1500 */
[----:B-1----:R1:W5:Y:S01]  /*46e0*/  LDG.E.U16 R85, [R128.64] ;  /* 0x0000000680557981 */ /* 0x002362000c1e1500 */
[----:B------:R-:W-:-:S03]  /*46f0*/  IMAD.WIDE R106, R18, 0x2, R164 ;  /* 0x00000002126a7825 */ /* 0x000fc600078e02a4 */
[----:B------:R1:W5:Y:S04]  /*4700*/  LDG.E.U16 R142, [R100.64] ;  /* 0x00000006648e7981 */ /* 0x000368000c1e1500 */
[----:B0-----:R0:W5:Y:S01]  /*4710*/  LDG.E.U16 R9, [R106.64] ;  /* 0x000000066a097981 */ /* 0x001162000c1e1500 */
[----:B-1----:R-:W-:-:S04]  /*4720*/  IMAD.WIDE R128, R18, 0x2, R238 ;  /* 0x0000000212807825 */ /* 0x002fc800078e02ee */
[C---:B------:R-:W-:Y:S02]  /*4730*/  IMAD.WIDE R100, R18.reuse, 0x2, R146 ;  /* 0x0000000212647825 */ /* 0x040fe400078e0292 */
[----:B------:R1:W5:Y:S02]  /*4740*/  LDG.E.U16 R128, [R128.64] ;  /* 0x0000000680807981 */ /* 0x000364000c1e1500 */
[C---:B0-----:R-:W-:Y:S02]  /*4750*/  IMAD.WIDE R106, R18.reuse, 0x2, R240 ;  /* 0x00000002126a7825 */ /* 0x041fe400078e02f0 */
[----:B------:R0:W5:Y:S04]  /*4760*/  LDG.E.U16 R143, [R100.64] ;  /* 0x00000006648f7981 */ /* 0x000168000c1e1500 */
[----:B------:R1:W5:Y:S01]  /*4770*/  LDG.E.U16 R106, [R106.64] ;  /* 0x000000066a6a7981 */ /* 0x000362000c1e1500 */
[----:B0-----:R-:W-:-:S05]  /*4780*/  IMAD.WIDE R100, R18, 0x2, R236 ;  /* 0x0000000212647825 */ /* 0x001fca00078e02ec */
[----:B-1----:R0:W5:Y:S02]  /*4790*/  LDG.E.U16 R107, [R100.64] ;  /* 0x00000006646b7981 */ /* 0x002164000c1e1500 */
[----:B0-----:R-:W-:-:S05]  /*47a0*/  IMAD.WIDE R100, R18, 0x2, R230 ;  /* 0x0000000212647825 */ /* 0x001fca00078e02e6 */
[----:B------:R0:W5:Y:S02]  /*47b0*/  LDG.E.U16 R147, [R100.64] ;  /* 0x0000000664937981 */ /* 0x000164000c1e1500 */
[----:B0-----:R-:W-:-:S04]  /*47c0*/  IMAD.WIDE R100, R18, 0x2, R224 ;  /* 0x0000000212647825 */ /* 0x001fc800078e02e0 */
[----:B--2---:R-:W-:-:S05]  /*47d0*/  IMAD.WIDE R104, R18, 0x2, R104 ;  /* 0x0000000212687825 */ /* 0x004fca00078e0268 */
[----:B------:R0:W2:Y:S01]  /*47e0*/  LDG.E.U16 R88, [R104.64] ;  /* 0x0000000668587981 */ /* 0x0000a2000c1e1500 */
[----:B---3--:R-:W-:-:S04]  /*47f0*/  IMAD.WIDE R140, R18, 0x2, R140 ;  /* 0x00000002128c7825 */ /* 0x008fc800078e028c */
[C---:B0-----:R-:W-:Y:S02]  /*4800*/  IMAD.WIDE R104, R18.reuse, 0x2, R162 ;  /* 0x0000000212687825 */ /* 0x041fe400078e02a2 */
[----:B------:R0:W3:Y:S04]  /*4810*/  LDG.E.U16 R140, [R140.64] ;  /* 0x000000068c8c7981 */ /* 0x0000e8000c1e1500 */
[----:B------:R1:W2:Y:S01]  /*4820*/  LDG.E.U16 R81, [R104.64] ;  /* 0x0000000668517981 */ /* 0x0002a2000c1e1500 */
[----:B----4-:R-:W-:-:S03]  /*4830*/  IMAD.WIDE R130, R18, 0x2, R130 ;  /* 0x0000000212827825 */ /* 0x010fc600078e0282 */
[----:B0-----:R0:W4:Y:S01]  /*4840*/  LDG.E.U16 R141, [R102.64] ;  /* 0x00000006668d7981 */ /* 0x001122000c1e1500 */
[----:B-1----:R-:W-:-:S03]  /*4850*/  IMAD.WIDE R104, R18, 0x2, R156 ;  /* 0x0000000212687825 */ /* 0x002fc600078e029c */
[----:B------:R1:W3:Y:S04]  /*4860*/  LDG.E.U16 R130, [R130.64] ;  /* 0x0000000682827981 */ /* 0x0002e8000c1e1500 */
[----:B------:R1:W3:Y:S01]  /*4870*/  LDG.E.U16 R156, [R100.64] ;  /* 0x00000006649c7981 */ /* 0x0002e2000c1e1500 */
[----:B0-----:R-:W-:-:S03]  /*4880*/  IMAD.WIDE R102, R18, 0x2, R144 ;  /* 0x0000000212667825 */ /* 0x001fc600078e0290 */
[----:B-1----:R0:W3:Y:S04]  /*4890*/  LDG.E.U16 R131, [R104.64] ;  /* 0x0000000668837981 */ /* 0x0020e8000c1e1500 */
[----:B------:R1:W3:Y:S01]  /*48a0*/  LDG.E.U16 R144, [R102.64] ;  /* 0x0000000666907981 */ /* 0x0002e2000c1e1500 */
[----:B0-----:R-:W-:-:S04]  /*48b0*/  IMAD.WIDE R104, R18, 0x2, R250 ;  /* 0x0000000212687825 */ /* 0x001fc800078e02fa */
[C---:B-1----:R-:W-:Y:S01]  /*48c0*/  IMAD.WIDE R102, R18.reuse, 0x2, R234 ;  /* 0x0000000212667825 */ /* 0x042fe200078e02ea */
[----:B------:R0:W3:Y:S04]  /*48d0*/  LDG.E.U16 R145, [R104.64] ;  /* 0x0000000668917981 */ /* 0x0000e8000c1e1500 */
        /* <DEDUP_REMOVED lines=12> */
[----:B------:R1:W4:Y:S01]  /*49a0*/  LDG.E.U16 R160, [R102.64] ;  /* 0x0000000666a07981 */ /* 0x000322000c1e1500 */
[----:B------:R-:W-:-:S04]  /*49b0*/  IMAD.WIDE R100, R18, 0x2, R208 ;  /* 0x0000000212647825 */ /* 0x000fc800078e02d0 */
[C---:B0-----:R-:W-:Y:S01]  /*49c0*/  IMAD.WIDE R104, R18.reuse, 0x2, R28 ;  /* 0x0000000212687825 */ /* 0x041fe200078e021c */
[----:B------:R0:W4:Y:S04]  /*49d0*/  LDG.E.U16 R159, [R100.64] ;  /* 0x00000006649f7981 */ /* 0x000128000c1e1500 */
[----:B------:R0:W4:Y:S01]  /*49e0*/  LDG.E.U16 R161, [R104.64] ;  /* 0x0000000668a17981 */ /* 0x000122000c1e1500 */
[----:B-1----:R-:W-:-:S04]  /*49f0*/  IMAD.WIDE R102, R18, 0x2, R204 ;  /* 0x0000000212667825 */ /* 0x002fc800078e02cc */
[C---:B0-----:R-:W-:Y:S01]  /*4a00*/  IMAD.WIDE R100, R18.reuse, 0x2, R220 ;  /* 0x0000000212647825 */ /* 0x041fe200078e02dc */
[----:B------:R0:W4:Y:S03]  /*4a10*/  LDG.E.U16 R163, [R102.64] ;  /* 0x0000000666a37981 */ /* 0x000126000c1e1500 */
[C---:B------:R-:W-:Y:S01]  /*4a20*/  IMAD.WIDE R104, R18.reuse, 0x2, R30 ;  /* 0x0000000212687825 */ /* 0x040fe200078e021e */
[----:B------:R1:W4:Y:S04]  /*4a30*/  LDG.E.U16 R162, [R100.64] ;  /* 0x0000000664a27981 */ /* 0x000328000c1e1500 */
[----:B------:R5:W4:Y:S01]  /*4a40*/  LDG.E.U16 R164, [R104.64] ;  /* 0x0000000668a47981 */ /* 0x000b22000c1e1500 */
[----:B0-----:R-:W-:-:S04]  /*4a50*/  IMAD.WIDE R102, R18, 0x2, R196 ;  /* 0x0000000212667825 */ /* 0x001fc800078e02c4 */
[C---:B-1----:R-:W-:Y:S01]  /*4a60*/  IMAD.WIDE R100, R18.reuse, 0x2, R200 ;  /* 0x0000000212647825 */ /* 0x042fe200078e02c8 */
[----:B------:R0:W4:Y:S03]  /*4a70*/  LDG.E.U16 R166, [R102.64] ;  /* 0x0000000666a67981 */ /* 0x000126000c1e1500 */
[C---:B-----5:R-:W-:Y:S01]  /*4a80*/  IMAD.WIDE R104, R18.reuse, 0x2, R32 ;  /* 0x0000000212687825 */ /* 0x060fe200078e0220 */
[----:B------:R1:W5:Y:S04]  /*4a90*/  LDG.E.U16 R165, [R100.64] ;  /* 0x0000000664a57981 */ /* 0x000368000c1e1500 */
[----:B------:R1:W5:Y:S01]  /*4aa0*/  LDG.E.U16 R167, [R104.64] ;  /* 0x0000000668a77981 */ /* 0x000362000c1e1500 */
[----:B0-----:R-:W-:-:S05]  /*4ab0*/  IMAD.WIDE R102, R18, 0x2, R34 ;  /* 0x0000000212667825 */ /* 0x001fca00078e0222 */
[----:B------:R0:W5:Y:S01]  /*4ac0*/  LDG.E.U16 R168, [R102.64] ;  /* 0x0000000666a87981 */ /* 0x000162000c1e1500 */
[----:B-1----:R-:W-:-:S04]  /*4ad0*/  IMAD.WIDE R100, R18, 0x2, R192 ;  /* 0x0000000212647825 */ /* 0x002fc800078e02c0 */
[C---:B------:R-:W-:Y:S01]  /*4ae0*/  IMAD.WIDE R104, R18.reuse, 0x2, R36 ;  /* 0x0000000212687825 */ /* 0x040fe200078e0224 */
[----:B------:R1:W5:Y:S04]  /*4af0*/  LDG.E.U16 R169, [R100.64] ;  /* 0x0000000664a97981 */ /* 0x000368000c1e1500 */
[----:B------:R1:W5:Y:S01]  /*4b00*/  LDG.E.U16 R170, [R104.64] ;  /* 0x0000000668aa7981 */ /* 0x000362000c1e1500 */
[----:B0-----:R-:W-:-:S04]  /*4b10*/  IMAD.WIDE R102, R18, 0x2, R188 ;  /* 0x0000000212667825 */ /* 0x001fc800078e02bc */
[C---:B-1----:R-:W-:Y:S01]  /*4b20*/  IMAD.WIDE R100, R18.reuse, 0x2, R218 ;  /* 0x0000000212647825 */ /* 0x042fe200078e02da */
[----:B------:R0:W5:Y:S03]  /*4b30*/  LDG.E.U16 R172, [R102.64] ;  /* 0x0000000666ac7981 */ /* 0x000166000c1e1500 */
[C---:B------:R-:W-:Y:S01]  /*4b40*/  IMAD.WIDE R104, R18.reuse, 0x2, R38 ;  /* 0x0000000212687825 */ /* 0x040fe200078e0226 */
[----:B------:R1:W5:Y:S04]  /*4b50*/  LDG.E.U16 R171, [R100.64] ;  /* 0x0000000664ab7981 */ /* 0x000368000c1e1500 */
[----:B------:R1:W5:Y:S01]  /*4b60*/  LDG.E.U16 R173, [R104.64] ;  /* 0x0000000668ad7981 */ /* 0x000362000c1e1500 */
[----:B0-----:R-:W-:-:S04]  /*4b70*/  IMAD.WIDE R102, R18, 0x2, R182 ;  /* 0x0000000212667825 */ /* 0x001fc800078e02b6 */
[C---:B-1----:R-:W-:Y:S02]  /*4b80*/  IMAD.WIDE R100, R18.reuse, 0x2, R214 ;  /* 0x0000000212647825 */ /* 0x042fe400078e02d6 */
[----:B------:R-:W5:Y:S02]  /*4b90*/  LDG.E.U16 R102, [R102.64] ;  /* 0x0000000666667981 */ /* 0x000f64000c1e1500 */
[----:B------:R-:W-:Y:S02]  /*4ba0*/  IMAD.WIDE R104, R18, 0x2, R24 ;  /* 0x0000000212687825 */ /* 0x000fe400078e0218 */
[----:B------:R-:W5:Y:S04]  /*4bb0*/  LDG.E.U16 R100, [R100.64] ;  /* 0x0000000664647981 */ /* 0x000f68000c1e1500 */
[----:B------:R-:W5:Y:S04]  /*4bc0*/  LDG.E.U16 R104, [R104.64] ;  /* 0x0000000668687981 */ /* 0x000f68000c1e1500 */
[----:B------:R-:W-:Y:S01]  /*4bd0*/  BAR.SYNC.DEFER_BLOCKING 0x0 ;  /* 0x0000000000007b1d */ /* 0x000fe20000010000 */
[----:B------:R-:W-:-:S02]  /*4be0*/  LOP3.LUT R174, R0, 0x10, RZ, 0x3c, !PT ;  /* 0x0000001000ae7812 */ /* 0x000fc400078e3cff */
[----:B------:R-:W-:-:S03]  /*4bf0*/  LOP3.LUT R175, R0, 0x20, RZ, 0x3c, !PT ;  /* 0x0000002000af7812 */ /* 0x000fc600078e3cff */
[----:B------:R-:W-:Y:S04]  /*4c00*/  STS.U16 [R0+0x8000], R4 ;  /* 0x0080000400007388 */ /* 0x000fe80000000400 */
[----:B------:R-:W-:Y:S04]  /*4c10*/  STS.U16 [R0+0x9000], R6 ;  /* 0x0090000600007388 */ /* 0x000fe80000000400 */
[----:B------:R0:W-:Y:S04]  /*4c20*/  STS.U16 [R0+0xa000], R5 ;  /* 0x00a0000500007388 */ /* 0x0001e80000000400 */
[----:B------:R-:W-:Y:S04]  /*4c30*/  STS.U16 [R0+0xc000], R143 ;  /* 0x00c0008f00007388 */ /* 0x000fe80000000400 */
[----:B------:R-:W-:Y:S01]  /*4c40*/  STS.U16 [R0+0xd000], R147 ;  /* 0x00d0009300007388 */ /* 0x000fe20000000400 */
[----:B0-----:R-:W-:-:S02]  /*4c50*/  LOP3.LUT R5, R0, 0x60, RZ, 0x3c, !PT ;  /* 0x0000006000057812 */ /* 0x001fc400078e3cff */
[C---:B------:R-:W-:Y:S01]  /*4c60*/  LOP3.LUT R4, R0.reuse, 0x70, RZ, 0x3c, !PT ;  /* 0x0000007000047812 */ /* 0x040fe200078e3cff */
[----:B--2---:R-:W-:Y:S04]  /*4c70*/  STS.U16 [R0+0xb000], R81 ;  /* 0x00b0005100007388 */ /* 0x004fe80000000400 */
[----:B---3--:R-:W-:Y:S04]  /*4c80*/  STS.U16 [R0+0xe000], R158 ;  /* 0x00e0009e00007388 */ /* 0x008fe80000000400 */
[----:B----4-:R-:W-:Y:S04]  /*4c90*/  STS.U16 [R0+0xf000], R160 ;  /* 0x00f000a000007388 */ /* 0x010fe80000000400 */
[----:B------:R-:W-:Y:S04]  /*4ca0*/  STS.U16 [R174+0x8200], R95 ;  /* 0x0082005fae007388 */ /* 0x000fe80000000400 */
[----:B------:R-:W-:Y:S04]  /*4cb0*/  STS.U16 [R174+0x9200], R97 ;  /* 0x00920061ae007388 */ /* 0x000fe80000000400 */
[----:B------:R-:W-:Y:S04]  /*4cc0*/  STS.U16 [R174+0xa200], R83 ;  /* 0x00a20053ae007388 */ /* 0x000fe80000000400 */
[----:B------:R-:W-:Y:S04]  /*4cd0*/  STS.U16 [R174+0xb200], R96 ;  /* 0x00b20060ae007388 */ /* 0x000fe80000000400 */
[----:B------:R-:W-:Y:S04]  /*4ce0*/  STS.U16 [R174+0xc200], R144 ;  /* 0x00c20090ae007388 */ /* 0x000fe80000000400 */
[----:B------:R-:W-:Y:S04]  /*4cf0*/  STS.U16 [R174+0xd200], R154 ;  /* 0x00d2009aae007388 */ /* 0x000fe80000000400 */
[----:B------:R-:W-:Y:S04]  /*4d00*/  STS.U16 [R174+0xe200], R159 ;  /* 0x00e2009fae007388 */ /* 0x000fe80000000400 */
[----:B------:R0:W-:Y:S04]  /*4d10*/  STS.U16 [R174+0xf200], R161 ;  /* 0x00f200a1ae007388 */ /* 0x0001e80000000400 */
[----:B------:R-:W-:Y:S04]  /*4d20*/  STS.U16 [R175+0x8400], R82 ;  /* 0x00840052af007388 */ /* 0x000fe80000000400 */
[----:B------:R-:W-:Y:S01]  /*4d30*/  STS.U16 [R175+0x9400], R89 ;  /* 0x00940059af007388 */ /* 0x000fe20000000400 */
[----:B0-----:R-:W-:-:S03]  /*4d40*/  LOP3.LUT R174, R0, 0x30, RZ, 0x3c, !PT ;  /* 0x0000003000ae7812 */ /* 0x001fc600078e3cff */
        /* <DEDUP_REMOVED lines=13> */
[----:B-----5:R-:W-:Y:S04]  /*4e20*/  STS.U16 [R174+0xe600], R165 ;  /* 0x00e600a5ae007388 */ /* 0x020fe80000000400 */
        /* <DEDUP_REMOVED lines=34> */
[----:B------:R-:W-:Y:S01]  /*5050*/  BAR.SYNC.DEFER_BLOCKING 0x0 ;  /* 0x0000000000007b1d */ /* 0x000fe20000010000 */
[----:B------:R-:W-:-:S02]  /*5060*/  LOP3.LUT R83, R16, 0x20, RZ, 0x3c, !PT ;  /* 0x0000002010537812 */ /* 0x000fc400078e3cff */
[C---:B------:R-:W-:Y:S02]  /*5070*/  LOP3.LUT R82, R16.reuse, 0x40, RZ, 0x3c, !PT ;  /* 0x0000004010527812 */ /* 0x040fe400078e3cff */
[----:B------:R-:W-:Y:S01]  /*5080*/  LOP3.LUT R81, R16, 0x60, RZ, 0x3c, !PT ;  /* 0x0000006010517812 */ /* 0x000fe200078e3cff */
[----:B------:R-:W-:Y:S04]  /*5090*/  LDSM.16.M88.4 R104, [R15+0x8000] ;  /* 0x008000000f68783b */ /* 0x000fe80000000200 */
[----:B------:R-:W0:Y:S04]  /*50a0*/  LDSM.16.MT88.4 R128, [R83] ;  /* 0x000000005380783b */ /* 0x000e280000004200 */
[----:B------:R-:W1:Y:S04]  /*50b0*/  LDSM.16.MT88.4 R144, [R16] ;  /* 0x000000001090783b */ /* 0x000e680000004200 */
[----:B------:R-:W2:Y:S04]  /*50c0*/  LDSM.16.MT88.4 R92, [R82] ;  /* 0x00000000525c783b */ /* 0x000ea80000004200 */
[----:B------:R-:W3:Y:S04]  /*50d0*/  LDSM.16.MT88.4 R140, [R81] ;  /* 0x00000000518c783b */ /* 0x000ee80000004200 */
[----:B------:R-:W4:Y:S04]  /*50e0*/  LDSM.16.MT88.4 R4, [R83+0x800] ;  /* 0x000800005304783b */ /* 0x000f280000004200 */
[----:B------:R-:W5:Y:S04]  /*50f0*/  LDSM.16.MT88.4 R8, [R16+0x800] ;  /* 0x000800001008783b */ /* 0x000f680000004200 */
[----:B------:R-:W3:Y:S04]  /*5100*/  LDSM.16.MT88.4 R156, [R82+0x800] ;  /* 0x00080000529c783b */ /* 0x000ee80000004200 */
[----:B------:R-:W4:Y:S01]  /*5110*/  LDSM.16.MT88.4 R100, [R81+0x800] ;  /* 0x000800005164783b */ /* 0x000f220000004200 */
[----:B------:R-:W-:-:S03]  /*5120*/  LOP3.LUT R154, R15, 0x40, RZ, 0x3c, !PT ;  /* 0x000000400f9a7812 */ /* 0x000fc600078e3cff */
[----:B------:R-:W-:Y:S04]  /*5130*/  LDSM.16.MT88.4 R88, [R83+0x1000] ;  /* 0x001000005358783b */ /* 0x000fe80000004200 */
[----:B------:R-:W5:Y:S01]  /*5140*/  LDSM.16.M88.4 R84, [R154+0x8000] ;  /* 0x008000009a54783b */ /* 0x000f620000000200 */
[-C--:B0-----:R-:W-:Y:S03]  /*5150*/  HMMA.16816.F32 R128, R128, R104.reuse, RZ ;  /* 0x000000688080723c */ /* 0x081fe600000018ff */
[----:B------:R-:W0:Y:S05]  /*5160*/  LDSM.16.MT88.4 R96, [R16+0x1000] ;  /* 0x001000001060783b */ /* 0x000e2a0000004200 */
[-C--:B-1----:R-:W-:Y:S08]  /*5170*/  HMMA.16816.F32 R144, R144, R104.reuse, RZ ;  /* 0x000000689090723c */ /* 0x082ff000000018ff */
[-C--:B--2---:R-:W-:Y:S08]  /*5180*/  HMMA.16816.F32 R92, R92, R104.reuse, RZ ;  /* 0x000000685c5c723c */ /* 0x084ff000000018ff */
[----:B---3--:R-:W-:Y:S08]  /*5190*/  HMMA.16816.F32 R140, R140, R104, RZ ;  /* 0x000000688c8c723c */ /* 0x008ff000000018ff */
[-C--:B----4-:R-:W-:Y:S01]  /*51a0*/  HMMA.16816.F32 R4, R4, R106.reuse, R128 ;  /* 0x0000006a0404723c */ /* 0x090fe20000001880 */
[----:B------:R-:W1:Y:S07]  /*51b0*/  LDSM.16.MT88.4 R128, [R82+0x1000] ;  /* 0x001000005280783b */ /* 0x000e6e0000004200 */
[-C--:B-----5:R-:W-:Y:S01]  /*51c0*/  HMMA.16816.F32 R8, R8, R106.reuse, R144 ;  /* 0x0000006a0808723c */ /* 0x0a0fe20000001890 */
[----:B------:R-:W-:Y:S07]  /*51d0*/  LDSM.16.MT88.4 R144, [R82+0x2000] ;  /* 0x002000005290783b */ /* 0x000fee0000004200 */
[-C--:B------:R-:W-:Y:S01]  /*51e0*/  HMMA.16816.F32 R156, R156, R106.reuse, R92 ;  /* 0x0000006a9c9c723c */ /* 0x080fe2000000185c */
[----:B------:R-:W2:Y:S07]  /*51f0*/  LDSM.16.MT88.4 R92, [R81+0x1000] ;  /* 0x00100000515c783b */ /* 0x000eae0000004200 */
[----:B------:R-:W-:Y:S01]  /*5200*/  HMMA.16816.F32 R100, R100, R106, R140 ;  /* 0x0000006a6464723c */ /* 0x000fe2000000188c */
[----:B------:R-:W3:Y:S04]  /*5210*/  LDSM.16.MT88.4 R104, [R83+0x1800] ;  /* 0x001800005368783b */ /* 0x000ee80000004200 */
[----:B------:R-:W4:Y:S03]  /*5220*/  LDSM.16.MT88.4 R140, [R16+0x1800] ;  /* 0x00180000108c783b */ /* 0x000f260000004200 */
[-C--:B------:R-:W-:Y:S01]  /*5230*/  HMMA.16816.F32 R88, R88, R84.reuse, R4 ;  /* 0x000000545858723c */ /* 0x080fe20000001804 */
[----:B------:R-:W-:Y:S07]  /*5240*/  LDSM.16.MT88.4 R4, [R81+0x1800] ;  /* 0x001800005104783b */ /* 0x000fee0000004200 */
[-C--:B0-----:R-:W-:Y:S01]  /*5250*/  HMMA.16816.F32 R96, R96, R84.reuse, R8 ;  /* 0x000000546060723c */ /* 0x081fe20000001808 */
[----:B------:R-:W0:Y:S07]  /*5260*/  LDSM.16.MT88.4 R8, [R82+0x1800] ;  /* 0x001800005208783b */ /* 0x000e2e0000004200 */
[-C--:B-1----:R-:W-:Y:S01]  /*5270*/  HMMA.16816.F32 R156, R128, R84.reuse, R156 ;  /* 0x00000054809c723c */ /* 0x082fe2000000189c */
[----:B------:R-:W-:Y:S07]  /*5280*/  LDSM.16.M88.4 R128, [R15+0x8080] ;  /* 0x008080000f80783b */ /* 0x000fee0000000200 */
[----:B--2---:R-:W-:Y:S01]  /*5290*/  HMMA.16816.F32 R92, R92, R84, R100 ;  /* 0x000000545c5c723c */ /* 0x004fe20000001864 */
[----:B------:R-:W1:Y:S07]  /*52a0*/  LDSM.16.MT88.4 R100, [R16+0x2000] ;  /* 0x002000001064783b */ /* 0x000e6e0000004200 */
[-C--:B---3--:R-:W-:Y:S01]  /*52b0*/  HMMA.16816.F32 R104, R104, R86.reuse, R88 ;  /* 0x000000566868723c */ /* 0x088fe20000001858 */
[----:B------:R-:W2:Y:S07]  /*52c0*/  LDSM.16.MT88.4 R88, [R83+0x2000] ;  /* 0x002000005358783b */ /* 0x000eae0000004200 */
[-C--:B----4-:R-:W-:Y:S01]  /*52d0*/  HMMA.16816.F32 R140, R140, R86.reuse, R96 ;  /* 0x000000568c8c723c */ /* 0x090fe20000001860 */
[----:B------:R-:W3:Y:S07]  /*52e0*/  LDSM.16.MT88.4 R96, [R81+0x2000] ;  /* 0x002000005160783b */ /* 0x000eee0000004200 */
[-C--:B0-----:R-:W-:Y:S01]  /*52f0*/  HMMA.16816.F32 R8, R8, R86.reuse, R156 ;  /* 0x000000560808723c */ /* 0x081fe2000000189c */
[----:B------:R-:W-:Y:S07]  /*5300*/  LDSM.16.MT88.4 R156, [R82+0x2800] ;  /* 0x00280000529c783b */ /* 0x000fee0000004200 */
[----:B------:R-:W-:Y:S01]  /*5310*/  HMMA.16816.F32 R4, R4, R86, R92 ;  /* 0x000000560404723c */ /* 0x000fe2000000185c */
[----:B------:R-:W0:Y:S04]  /*5320*/  LDSM.16.MT88.4 R84, [R16+0x2800] ;  /* 0x002800001054783b */ /* 0x000e280000004200 */
[----:B------:R-:W4:Y:S03]  /*5330*/  LDSM.16.MT88.4 R92, [R83+0x2800] ;  /* 0x00280000535c783b */ /* 0x000f260000004200 */
[-C--:B-1----:R-:W-:Y:S01]  /*5340*/  HMMA.16816.F32 R140, R100, R128.reuse, R140 ;  /* 0x00000080648c723c */ /* 0x082fe2000000188c */
[----:B------:R-:W1:Y:S07]  /*5350*/  LDSM.16.MT88.4 R100, [R81+0x2800] ;  /* 0x002800005164783b */ /* 0x000e6e0000004200 */
[-C--:B--2---:R-:W-:Y:S01]  /*5360*/  HMMA.16816.F32 R104, R88, R128.reuse, R104 ;  /* 0x000000805868723c */ /* 0x084fe20000001868 */
[----:B------:R-:W-:Y:S07]  /*5370*/  LDSM.16.MT88.4 R88, [R83+0x3000] ;  /* 0x003000005358783b */ /* 0x000fee0000004200 */
[-C--:B------:R-:W-:Y:S01]  /*5380*/  HMMA.16816.F32 R144, R144, R128.reuse, R8 ;  /* 0x000000809090723c */ /* 0x080fe20000001808 */
[----:B------:R-:W-:Y:S07]  /*5390*/  LDSM.16.MT88.4 R8, [R16+0x3000] ;  /* 0x003000001008783b */ /* 0x000fee0000004200 */
[----:B---3--:R-:W-:Y:S01]  /*53a0*/  HMMA.16816.F32 R96, R96, R128, R4 ;  /* 0x000000806060723c */ /* 0x008fe20000001804 */
[----:B------:R-:W2:Y:S07]  /*53b0*/  LDSM.16.M88.4 R4, [R154+0x8080] ;  /* 0x008080009a04783b */ /* 0x000eae0000000200 */
[-C--:B0-----:R-:W-:Y:S01]  /*53c0*/  HMMA.16816.F32 R84, R84, R130.reuse, R140 ;  /* 0x000000825454723c */ /* 0x081fe2000000188c */
[----:B------:R-:W-:Y:S07]  /*53d0*/  LDSM.16.MT88.4 R140, [R81+0x3000] ;  /* 0x00300000518c783b */ /* 0x000fee0000004200 */
[-C--:B----4-:R-:W-:Y:S01]  /*53e0*/  HMMA.16816.F32 R92, R92, R130.reuse, R104 ;  /* 0x000000825c5c723c */ /* 0x090fe20000001868 */
[----:B------:R-:W0:Y:S07]  /*53f0*/  LDSM.16.MT88.4 R104, [R82+0x3000] ;  /* 0x003000005268783b */ /* 0x000e2e0000004200 */
[-C--:B------:R-:W-:Y:S01]  /*5400*/  HMMA.16816.F32 R144, R156, R130.reuse, R144 ;  /* 0x000000829c90723c */ /* 0x080fe20000001890 */
[----:B------:R-:W-:Y:S07]  /*5410*/  LDSM.16.MT88.4 R156, [R16+0x4000] ;  /* 0x00400000109c783b */ /* 0x000fee0000004200 */
[----:B-1----:R-:W-:Y:S01]  /*5420*/  HMMA.16816.F32 R128, R100, R130, R96 ;  /* 0x000000826480723c */ /* 0x002fe20000001860 */
[----:B------:R-:W-:Y:S04]  /*5430*/  LDSM.16.MT88.4 R96, [R82+0x3800] ;  /* 0x003800005260783b */ /* 0x000fe80000004200 */
[----:B------:R-:W-:Y:S03]  /*5440*/  LDSM.16.MT88.4 R100, [R81+0x3800] ;  /* 0x003800005164783b */ /* 0x000fe60000004200 */
[-C--:B--2---:R-:W-:Y:S01]  /*5450*/  HMMA.16816.F32 R8, R8, R4.reuse, R84 ;  /* 0x000000040808723c */ /* 0x084fe20000001854 */
[----:B------:R-:W1:Y:S07]  /*5460*/  LDSM.16.MT88.4 R84, [R16+0x3800] ;  /* 0x003800001054783b */ /* 0x000e6e0000004200 */
[-C--:B------:R-:W-:Y:S01]  /*5470*/  HMMA.16816.F32 R88, R88, R4.reuse, R92 ;  /* 0x000000045858723c */ /* 0x080fe2000000185c */
[----:B------:R-:W2:Y:S07]  /*5480*/  LDSM.16.MT88.4 R92, [R83+0x3800] ;  /* 0x00380000535c783b */ /* 0x000eae0000004200 */
[-C--:B0-----:R-:W-:Y:S01]  /*5490*/  HMMA.16816.F32 R104, R104, R4.reuse, R144 ;  /* 0x000000046868723c */ /* 0x081fe20000001890 */
[----:B------:R-:W-:Y:S07]  /*54a0*/  LDSM.16.MT88.4 R144, [R83+0x4000] ;  /* 0x004000005390783b */ /* 0x000fee0000004200 */
[----:B------:R-:W-:Y:S01]  /*54b0*/  HMMA.16816.F32 R140, R140, R4, R128 ;  /* 0x000000048c8c723c */ /* 0x000fe20000001880 */
[----:B------:R-:W0:Y:S07]  /*54c0*/  LDSM.16.M88.4 R128, [R15+0x8100] ;  /* 0x008100000f80783b */ /* 0x000e2e0000000200 */
[-C--:B-1----:R-:W-:Y:S01]  /*54d0*/  HMMA.16816.F32 R8, R84, R6.reuse, R8 ;  /* 0x000000065408723c */ /* 0x082fe20000001808 */
[----:B------:R-:W1:Y:S07]  /*54e0*/  LDSM.16.MT88.4 R84, [R82+0x4000] ;  /* 0x004000005254783b */ /* 0x000e6e0000004200 */
[-C--:B--2---:R-:W-:Y:S01]  /*54f0*/  HMMA.16816.F32 R88, R92, R6.reuse, R88 ;  /* 0x000000065c58723c */ /* 0x084fe20000001858 */
[----:B------:R-:W2:Y:S07]  /*5500*/  LDSM.16.MT88.4 R92, [R81+0x4000] ;  /* 0x00400000515c783b */ /* 0x000eae0000004200 */
[-C--:B------:R-:W-:Y:S01]  /*5510*/  HMMA.16816.F32 R96, R96, R6.reuse, R104 ;  /* 0x000000066060723c */ /* 0x080fe20000001868 */
[----:B------:R-:W3:Y:S07]  /*5520*/  LDSM.16.MT88.4 R104, [R16+0x4800] ;  /* 0x004800001068783b */ /* 0x000eee0000004200 */
[----:B------:R-:W-:Y:S01]  /*5530*/  HMMA.16816.F32 R100, R100, R6, R140 ;  /* 0x000000066464723c */ /* 0x000fe2000000188c */
[----:B------:R-:W4:Y:S04]  /*5540*/  LDSM.16.MT88.4 R4, [R83+0x4800] ;  /* 0x004800005304783b */ /* 0x000f280000004200 */
[----:B------:R-:W5:Y:S03]  /*5550*/  LDSM.16.MT88.4 R140, [R82+0x4800] ;  /* 0x00480000528c783b */ /* 0x000f660000004200 */
[-C--:B0-----:R-:W-:Y:S01]  /*5560*/  HMMA.16816.F32 R8, R156, R128.reuse, R8 ;  /* 0x000000809c08723c */ /* 0x081fe20000001808 */
[----:B------:R-:W-:Y:S07]  /*5570*/  LDSM.16.MT88.4 R156, [R82+0x5000] ;  /* 0x00500000529c783b */ /* 0x000fee0000004200 */
[-C--:B------:R-:W-:Y:S01]  /*5580*/  HMMA.16816.F32 R88, R144, R128.reuse, R88 ;  /* 0x000000809058723c */ /* 0x080fe20000001858 */
[----:B------:R-:W0:Y:S07]  /*5590*/  LDSM.16.MT88.4 R144, [R81+0x4800] ;  /* 0x004800005190783b */ /* 0x000e2e0000004200 */
[-C--:B-1----:R-:W-:Y:S01]  /*55a0*/  HMMA.16816.F32 R84, R84, R128.reuse, R96 ;  /* 0x000000805454723c */ /* 0x082fe20000001860 */
[----:B------:R-:W1:Y:S07]  /*55b0*/  LDSM.16.M88.4 R96, [R154+0x8100] ;  /* 0x008100009a60783b */ /* 0x000e6e0000000200 */
[----:B--2---:R-:W-:Y:S01]  /*55c0*/  HMMA.16816.F32 R92, R92, R128, R100 ;  /* 0x000000805c5c723c */ /* 0x004fe20000001864 */
[----:B------:R-:W-:Y:S07]  /*55d0*/  LDSM.16.MT88.4 R100, [R81+0x5000] ;  /* 0x005000005164783b */ /* 0x000fee0000004200 */
[-C--:B---3--:R-:W-:Y:S01]  /*55e0*/  HMMA.16816.F32 R104, R104, R130.reuse, R8 ;  /* 0x000000826868723c */ /* 0x088fe20000001808 */
[----:B------:R-:W2:Y:S07]  /*55f0*/  LDSM.16.MT88.4 R8, [R16+0x5000] ;  /* 0x005000001008783b */ /* 0x000eae0000004200 */
[-C--:B----4-:R-:W-:Y:S01]  /*5600*/  HMMA.16816.F32 R4, R4, R130.reuse, R88 ;  /* 0x000000820404723c */ /* 0x090fe20000001858 */
[----:B------:R-:W3:Y:S07]  /*5610*/  LDSM.16.MT88.4 R88, [R83+0x5000] ;  /* 0x005000005358783b */ /* 0x000eee0000004200 */
[-C--:B-----5:R-:W-:Y:S01]  /*5620*/  HMMA.16816.F32 R84, R140, R130.reuse, R84 ;  /* 0x000000828c54723c */ /* 0x0a0fe20000001854 */
[----:B------:R-:W-:Y:S07]  /*5630*/  LDSM.16.MT88.4 R140, [R16+0x6000] ;  /* 0x00600000108c783b */ /* 0x000fee0000004200 */
[----:B0-----:R-:W-:Y:S01]  /*5640*/  HMMA.16816.F32 R144, R144, R130, R92 ;  /* 0x000000829090723c */ /* 0x001fe2000000185c */
[----:B------:R-:W0:Y:S04]  /*5650*/  LDSM.16.MT88.4 R128, [R16+0x5800] ;  /* 0x005800001080783b */ /* 0x000e280000004200 */
[----:B------:R-:W4:Y:S11]  /*5660*/  LDSM.16.MT88.4 R92, [R83+0x5800] ;  /* 0x00580000535c783b */ /* 0x000f360000004200 */
[-C--:B-1----:R-:W-:Y:S01]  /*5670*/  HMMA.16816.F32 R84, R156, R96.reuse, R84 ;  /* 0x000000609c54723c */ /* 0x082fe20000001854 */
[----:B------:R-:W1:Y:S07]  /*5680*/  LDSM.16.MT88.4 R156, [R81+0x5800] ;  /* 0x00580000519c783b */ /* 0x000e6e0000004200 */
[-C--:B--2---:R-:W-:Y:S01]  /*5690*/  HMMA.16816.F32 R8, R8, R96.reuse, R104 ;  /* 0x000000600808723c */ /* 0x084fe20000001868 */
[----:B------:R-:W-:Y:S07]  /*56a0*/  LDSM.16.M88.4 R104, [R15+0x8180] ;  /* 0x008180000f68783b */ /* 0x000fee0000000200 */
[-C--:B---3--:R-:W-:Y:S01]  /*56b0*/  HMMA.16816.F32 R4, R88, R96.reuse, R4 ;  /* 0x000000605804723c */ /* 0x088fe20000001804 */
[----:B------:R-:W-:Y:S07]  /*56c0*/  LDSM.16.MT88.4 R88, [R83+0x6000] ;  /* 0x006000005358783b */ /* 0x000fee0000004200 */
[----:B------:R-:W-:Y:S01]  /*56d0*/  HMMA.16816.F32 R144, R100, R96, R144 ;  /* 0x000000606490723c */ /* 0x000fe20000001890 */
[----:B------:R-:W2:Y:S07]  /*56e0*/  LDSM.16.MT88.4 R100, [R82+0x5800] ;  /* 0x005800005264783b */ /* 0x000eae0000004200 */
[-C--:B0-----:R-:W-:Y:S01]  /*56f0*/  HMMA.16816.F32 R8, R128, R98.reuse, R8 ;  /* 0x000000628008723c */ /* 0x081fe20000001808 */
[----:B------:R-:W0:Y:S07]  /*5700*/  LDSM.16.MT88.4 R128, [R81+0x6000] ;  /* 0x006000005180783b */ /* 0x000e2e0000004200 */
[-C--:B----4-:R-:W-:Y:S01]  /*5710*/  HMMA.16816.F32 R4, R92, R98.reuse, R4 ;  /* 0x000000625c04723c */ /* 0x090fe20000001804 */
[----:B------:R-:W3:Y:S07]  /*5720*/  LDSM.16.MT88.4 R92, [R82+0x6000] ;  /* 0x00600000525c783b */ /* 0x000eee0000004200 */
[-C--:B-1----:R-:W-:Y:S01]  /*5730*/  HMMA.16816.F32 R144, R156, R98.reuse, R144 ;  /* 0x000000629c90723c */ /* 0x082fe20000001890 */
[----:B------:R-:W1:Y:S04]  /*5740*/  S2R R174, SR_TID.X ;  /* 0x0000000000ae7919 */ /* 0x000e680000002100 */
[----:B------:R-:W-:Y:S03]  /*5750*/  LDSM.16.MT88.4 R156, [R83+0x7000] ;  /* 0x00700000539c783b */ /* 0x000fe60000004200 */
[----:B--2---:R-:W-:Y:S01]  /*5760*/  HMMA.16816.F32 R84, R100, R98, R84 ;  /* 0x000000626454723c */ /* 0x004fe20000001854 */
[----:B------:R-:W2:Y:S04]  /*5770*/  LDSM.16.MT88.4 R96, [R16+0x6800] ;  /* 0x006800001060783b */ /* 0x000ea80000004200 */
[----:B------:R-:W-:Y:S03]  /*5780*/  LDSM.16.MT88.4 R100, [R83+0x6800] ;  /* 0x006800005364783b */ /* 0x000fe60000004200 */
[-C--:B------:R-:W-:Y:S01]  /*5790*/  HMMA.16816.F32 R8, R140, R104.reuse, R8 ;  /* 0x000000688c08723c */ /* 0x080fe20000001808 */
[----:B------:R-:W4:Y:S07]  /*57a0*/  LDSM.16.MT88.4 R140, [R82+0x6800] ;  /* 0x00680000528c783b */ /* 0x000f2e0000004200 */
[-C--:B0-----:R-:W-:Y:S01]  /*57b0*/  HMMA.16816.F32 R128, R128, R104.reuse, R144 ;  /* 0x000000688080723c */ /* 0x081fe20000001890 */
[----:B------:R0:W-:Y:S07]  /*57c0*/  LDSM.16.M88.4 R144, [R154+0x8180] ;  /* 0x008180009a90783b */ /* 0x0001ee0000000200 */
[-C--:B---3--:R-:W-:Y:S01]  /*57d0*/  HMMA.16816.F32 R84, R92, R104.reuse, R84 ;  /* 0x000000685c54723c */ /* 0x088fe20000001854 */
[----:B------:R-:W3:Y:S07]  /*57e0*/  LDSM.16.MT88.4 R92, [R16+0x7000] ;  /* 0x00700000105c783b */ /* 0x000eee0000004200 */
[----:B------:R-:W-:Y:S01]  /*57f0*/  HMMA.16816.F32 R88, R88, R104, R4 ;  /* 0x000000685858723c */ /* 0x000fe20000001804 */
[----:B------:R-:W5:Y:S07]  /*5800*/  LDSM.16.MT88.4 R4, [R81+0x6800] ;  /* 0x006800005104783b */ /* 0x000f6e0000004200 */
[-C--:B--2---:R-:W-:Y:S01]  /*5810*/  HMMA.16816.F32 R8, R96, R106.reuse, R8 ;  /* 0x0000006a6008723c */ /* 0x084fe20000001808 */
[----:B------:R-:W2:Y:S04]  /*5820*/  LDSM.16.MT88.4 R96, [R82+0x7000] ;  /* 0x007000005260783b */ /* 0x000ea80000004200 */
[----:B0-----:R-:W0:Y:S03]  /*5830*/  S2R R154, SR_CTAID.X ;  /* 0x00000000009a7919 */ /* 0x001e260000002500 */
[----:B----4-:R-:W-:Y:S01]  /*5840*/  HMMA.16816.F32 R84, R140, R106, R84 ;  /* 0x0000006a8c54723c */ /* 0x010fe20000001854 */
[----:B------:R-:W-:Y:S01]  /*5850*/  LDSM.16.MT88.4 R140, [R81+0x7800] ;  /* 0x00780000518c783b */ /* 0x000fe20000004200 */
[----:B-1----:R-:W-:-:S06]  /*5860*/  LOP3.LUT R175, R174, 0x3, RZ, 0xc0, !PT ;  /* 0x00000003aeaf7812 */ /* 0x002fcc00078ec0ff */
[----:B------:R-:W-:Y:S01]  /*5870*/  HMMA.16816.F32 R88, R100, R106, R88 ;  /* 0x0000006a6458723c */ /* 0x000fe20000001858 */
[----:B------:R1:W-:Y:S07]  /*5880*/  LDSM.16.MT88.4 R100, [R81+0x7000] ;  /* 0x007000005164783b */ /* 0x0003ee0000004200 */
[----:B---3--:R-:W-:Y:S01]  /*5890*/  HMMA.16816.F32 R8, R92, R144, R8 ;  /* 0x000000905c08723c */ /* 0x008fe20000001808 */
[----:B------:R3:W4:Y:S01]  /*58a0*/  LDSM.16.MT88.4 R92, [R82+0x7800] ;  /* 0x00780000525c783b */ /* 0x0007220000004200 */
[----:B-1----:R-:W-:-:S06]  /*58b0*/  LOP3.LUT R81, R174, 0xe0, RZ, 0xc0, !PT ;  /* 0x000000e0ae517812 */ /* 0x002fcc00078ec0ff */
[----:B-----5:R-:W-:Y:S01]  /*58c0*/  HMMA.16816.F32 R4, R4, R106, R128 ;  /* 0x0000006a0404723c */ /* 0x020fe20000001880 */
[----:B------:R-:W1:Y:S01]  /*58d0*/  LDSM.16.MT88.4 R128, [R16+0x7800] ;  /* 0x007800001080783b */ /* 0x000e620000004200 */
[----:B------:R-:W-:Y:S02]  /*58e0*/  LOP3.LUT R174, R174, 0x1c, RZ, 0xc0, !PT ;  /* 0x0000001caeae7812 */ /* 0x000fe400078ec0ff */
[----:B0-----:R-:W-:-:S04]  /*58f0*/  SHF.L.U32 R154, R154, 0x6, RZ ;  /* 0x000000069a9a7819 */ /* 0x001fc800000006ff */
[----:B--2---:R-:W-:Y:S01]  /*5900*/  HMMA.16816.F32 R84, R96, R144, R84 ;  /* 0x000000906054723c */ /* 0x004fe20000001854 */
[----:B------:R-:W-:Y:S01]  /*5910*/  LEA.HI R154, R174, R154, RZ, 0x1e ;  /* 0x0000009aae9a7211 */ /* 0x000fe200078ff0ff */
[----:B---3--:R-:W-:Y:S01]  /*5920*/  IMAD.SHL.U32 R82, R175, 0x2, RZ ;  /* 0x00000002af527824 */ /* 0x008fe200078e00ff */
[----:B------:R-:W0:Y:S04]  /*5930*/  S2R R174, SR_TID.X ;  /* 0x0000000000ae7919 */ /* 0x000e280000002100 */
[----:B------:R-:W2:Y:S01]  /*5940*/  S2R R160, SR_CTAID.X ;  /* 0x0000000000a07919 */ /* 0x000ea20000002500 */
[----:B------:R-:W-:-:S03]  /*5950*/  LEA.HI R81, R81, R82, RZ, 0x1e ;  /* 0x0000005251517211 */ /* 0x000fc600078ff0ff */
[----:B------:R-:W3:-:S13]  /*5960*/  LDSM.16.MT88.4 R104, [R83+0x7800] ;  /* 0x007800005368783b */ /* 0x000eda0000004200 */
[----:B----4-:R-:W-:Y:S01]  /*5970*/  HMMA.16816.F32 R84, R92, R146, R84 ;  /* 0x000000925c54723c */ /* 0x010fe20000001854 */
[----:B0-----:R-:W-:-:S06]  /*5980*/  LOP3.LUT R174, R174, 0x1c, RZ, 0xc0, !PT ;  /* 0x0000001caeae7812 */ /* 0x001fcc00078ec0ff */
[----:B------:R-:W-:Y:S01]  /*5990*/  IADD3 R93, P0, R81, UR4, RZ ;  /* 0x00000004515d7c10 */ /* 0x000fe2000ff1e0ff */
[----:B-1----:R-:W-:Y:S01]  /*59a0*/  HMMA.16816.F32 R8, R128, R146, R8 ;  /* 0x000000928008723c */ /* 0x002fe20000001808 */
[C---:B------:R-:W-:Y:S02]  /*59b0*/  LEA.HI R161, R174.reuse, 0x8, RZ, 0x1e ;  /* 0x00000008aea17811 */ /* 0x040fe400078ff0ff */
[CC--:B------:R-:W-:Y:S02]  /*59c0*/  ISETP.GT.U32.AND P4, PT, R93.reuse, R154.reuse, PT ;  /* 0x0000009a5d00720c */ /* 0x0c0fe40003f84070 */
[----:B------:R-:W-:Y:S02]  /*59d0*/  ISETP.GE.U32.AND P2, PT, R93, R154, PT ;  /* 0x0000009a5d00720c */ /* 0x000fe40003f46070 */
[----:B------:R-:W-:Y:S01]  /*59e0*/  LEA.HI R155, R174, 0x10, RZ, 0x1e ;  /* 0x00000010ae9b7811 */ /* 0x000fe200078ff0ff */
[----:B------:R-:W0:Y:S04]  /*59f0*/  S2R R154, SR_CTAID.X ;  /* 0x00000000009a7919 */ /* 0x000e280000002500 */
[----:B------:R-:W1:Y:S01]  /*5a00*/  S2R R174, SR_TID.X ;  /* 0x0000000000ae7919 */ /* 0x000e620000002100 */
[----:B------:R-:W-:Y:S01]  /*5a10*/  HMMA.16816.F32 R88, R156, R144, R88 ;  /* 0x000000909c58723c */ /* 0x000fe20000001858 */
[----:B--2---:R-:W-:-:S05]  /*5a20*/  IMAD.SHL.U32 R160, R160, 0x40, RZ ;  /* 0x00000040a0a07824 */ /* 0x004fca00078e00ff */
[----:B------:R-:W-:-:S05]  /*5a30*/  IADD3 R160, R160, R161, RZ ;  /* 0x000000a1a0a07210 */ /* 0x000fca0007ffe0ff */
[----:B------:R-:W-:Y:S01]  /*5a40*/  FMUL R81, R11, c[0x0][0x188] ;  /* 0x000062000b517a20 */ /* 0x000fe20000400000 */
[CC--:B------:R-:W-:Y:S01]  /*5a50*/  ISETP.GT.U32.AND P3, PT, R93.reuse, R160.reuse, PT ;  /* 0x000000a05d00720c */ /* 0x0c0fe20003f64070 */
[----:B------:R-:W-:Y:S01]  /*5a60*/  IMAD.X R11, RZ, RZ, UR5, P0 ;  /* 0x00000005ff0b7e24 */ /* 0x000fe200080e06ff */
[----:B------:R-:W-:Y:S02]  /*5a70*/  ISETP.GE.U32.AND P0, PT, R93, R160, PT ;  /* 0x000000a05d00720c */ /* 0x000fe40003f06070 */
[----:B------:R-:W2:Y:S01]  /*5a80*/  S2R R160, SR_CTAID.X ;  /* 0x0000000000a07919 */ /* 0x000ea20000002500 */
[----:B0-----:R-:W-:Y:S01]  /*5a90*/  IMAD.SHL.U32 R154, R154, 0x40, RZ ;  /* 0x000000409a9a7824 */ /* 0x001fe200078e00ff */
[----:B-1----:R-:W-:-:S03]  /*5aa0*/  LOP3.LUT R174, R174, 0x1c, RZ, 0xc0, !PT ;  /* 0x0000001caeae7812 */ /* 0x002fc600078ec0ff */
[----:B------:R-:W-:Y:S01]  /*5ab0*/  IMAD.IADD R154, R154, 0x1, R155 ;  /* 0x000000019a9a7824 */ /* 0x000fe200078e029b */
[C---:B------:R-:W-:Y:S02]  /*5ac0*/  LEA.HI R161, R174.reuse, 0x18, RZ, 0x1e ;  /* 0x00000018aea17811 */ /* 0x040fe400078ff0ff */
[----:B------:R-:W-:Y:S02]  /*5ad0*/  LEA.HI R155, R174, 0x20, RZ, 0x1e ;  /* 0x00000020ae9b7811 */ /* 0x000fe400078ff0ff */
[----:B------:R-:W0:Y:S01]  /*5ae0*/  S2R R174, SR_TID.X ;  /* 0x0000000000ae7919 */ /* 0x000e220000002100 */
[----:B---3--:R-:W-:Y:S03]  /*5af0*/  HMMA.16816.F32 R88, R104, R146, R88 ;  /* 0x000000926858723c */ /* 0x008fe60000001858 */
[----:B------:R-:W1:Y:S01]  /*5b00*/  S2R R95, SR_CTAID.X ;  /* 0x00000000005f7919 */ /* 0x000e620000002500 */
[----:B------:R-:W-:Y:S01]  /*5b10*/  FMUL R8, R8, c[0x0][0x188] ;  /* 0x0000620008087a20 */ /* 0x000fe20000400000 */
[----:B--2---:R-:W-:Y:S01]  /*5b20*/  SHF.L.U32 R160, R160, 0x6, RZ ;  /* 0x00000006a0a07819 */ /* 0x004fe200000006ff */
[----:B------:R-:W-:Y:S01]  /*5b30*/  FMUL R9, R9, c[0x0][0x188] ;  /* 0x0000620009097a20 */ /* 0x000fe20000400000 */
[----:B------:R-:W-:-:S02]  /*5b40*/  ISETP.GT.U32.AND.EX P4, PT, R11, RZ, PT, P4 ;  /* 0x000000ff0b00720c */ /* 0x000fc40003f84140 */
[----:B------:R-:W-:Y:S01]  /*5b50*/  ISETP.GE.U32.AND.EX P2, PT, R11, RZ, PT, P2 ;  /* 0x000000ff0b00720c */ /* 0x000fe20003f46120 */
[----:B------:R-:W-:Y:S01]  /*5b60*/  IMAD.IADD R160, R160, 0x1, R161 ;  /* 0x00000001a0a07824 */ /* 0x000fe200078e02a1 */
[----:B------:R-:W-:Y:S01]  /*5b70*/  HMMA.16816.F32 R4, R100, R144, R4 ;  /* 0x000000906404723c */ /* 0x000fe20000001804 */
[----:B------:R-:W-:Y:S02]  /*5b80*/  ISETP.GT.U32.AND P1, PT, R93, R154, PT ;  /* 0x0000009a5d00720c */ /* 0x000fe40003f24070 */
[----:B------:R-:W-:Y:S02]  /*5b90*/  FSEL R92, R9, -INF , !P2 ;  /* 0xff800000095c7808 */ /* 0x000fe40005000000 */
[----:B0-----:R-:W-:-:S08]  /*5ba0*/  LOP3.LUT R174, R174, 0x1c, RZ, 0xc0, !PT ;  /* 0x0000001caeae7812 */ /* 0x001fd000078ec0ff */
[----:B------:R-:W-:Y:S01]  /*5bb0*/  FMUL R94, R91, c[0x0][0x188] ;  /* 0x000062005b5e7a20 */ /* 0x000fe20000400000 */
[----:B------:R-:W-:Y:S02]  /*5bc0*/  FSEL R91, R8, -INF , !P4 ;  /* 0xff800000085b7808 */ /* 0x000fe40006000000 */
[----:B------:R-:W-:Y:S01]  /*5bd0*/  LEA.HI R96, R174, 0x28, RZ, 0x1e ;  /* 0x00000028ae607811 */ /* 0x000fe200078ff0ff */
[----:B-1----:R-:W-:Y:S01]  /*5be0*/  IMAD.SHL.U32 R95, R95, 0x40, RZ ;  /* 0x000000405f5f7824 */ /* 0x002fe200078e00ff */
[C---:B------:R-:W-:Y:S02]  /*5bf0*/  ISETP.GE.U32.AND P4, PT, R93.reuse, R154, PT ;  /* 0x0000009a5d00720c */ /* 0x040fe40003f86070 */
[----:B------:R-:W-:Y:S01]  /*5c00*/  ISETP.GT.U32.AND P2, PT, R93, R160, PT ;  /* 0x000000a05d00720c */ /* 0x000fe20003f44070 */
[----:B------:R-:W0:Y:S01]  /*5c10*/  S2R R154, SR_CTAID.X ;  /* 0x00000000009a7919 */ /* 0x000e220000002500 */
[----:B------:R-:W-:Y:S01]  /*5c20*/  FMUL R83, R89, c[0x0][0x188] ;  /* 0x0000620059537a20 */ /* 0x000fe20000400000 */
[C---:B------:R-:W-:Y:S01]  /*5c30*/  ISETP.GE.U32.AND.EX P4, PT, R11.reuse, RZ, PT, P4 ;  /* 0x000000ff0b00720c */ /* 0x040fe20003f86140 */
[----:B------:R-:W-:Y:S01]  /*5c40*/  FMUL R82, R90, c[0x0][0x188] ;  /* 0x000062005a527a20 */ /* 0x000fe20000400000 */
[----:B------:R-:W-:Y:S01]  /*5c50*/  ISETP.GT.U32.AND.EX P2, PT, R11, RZ, PT, P2 ;  /* 0x000000ff0b00720c */ /* 0x000fe20003f44120 */
[----:B------:R-:W-:Y:S01]  /*5c60*/  IMAD.IADD R95, R95, 0x1, R96 ;  /* 0x000000015f5f7824 */ /* 0x000fe200078e0260 */
[----:B------:R-:W1:Y:S01]  /*5c70*/  S2R R174, SR_TID.X ;  /* 0x0000000000ae7919 */ /* 0x000e620000002100 */
[----:B------:R-:W-:-:S02]  /*5c80*/  FSEL R83, R83, -INF , !P4 ;  /* 0xff80000053537808 */ /* 0x000fc40006000000 */
[----:B------:R-:W-:Y:S02]  /*5c90*/  FSEL R8, R82, -INF , !P2 ;  /* 0xff80000052087808 */ /* 0x000fe40005000000 */
[CC--:B------:R-:W-:Y:S02]  /*5ca0*/  ISETP.GT.U32.AND P4, PT, R93.reuse, R95.reuse, PT ;  /* 0x0000005f5d00720c */ /* 0x0c0fe40003f84070 */
[----:B------:R-:W-:Y:S02]  /*5cb0*/  ISETP.GE.U32.AND P2, PT, R93, R95, PT ;  /* 0x0000005f5d00720c */ /* 0x000fe40003f46070 */
[----:B------:R-:W2:Y:S04]  /*5cc0*/  S2R R95, SR_CTAID.X ;  /* 0x00000000005f7919 */ /* 0x000ea80000002500 */
[----:B------:R-:W3:Y:S01]  /*5cd0*/  S2R R97, SR_CTAID.X ;  /* 0x0000000000617919 */ /* 0x000ee20000002500 */
[----:B------:R-:W-:Y:S01]  /*5ce0*/  HMMA.16816.F32 R4, R140, R146, R4 ;  /* 0x000000928c04723c */ /* 0x000fe20000001804 */
[----:B------:R-:W-:-:S02]  /*5cf0*/  FMUL R88, R88, c[0x0][0x188] ;  /* 0x0000620058587a20 */ /* 0x000fc40000400000 */
[----:B0-----:R-:W-:Y:S01]  /*5d00*/  IMAD.SHL.U32 R154, R154, 0x40, RZ ;  /* 0x000000409a9a7824 */ /* 0x001fe200078e00ff */
[C---:B------:R-:W-:Y:S01]  /*5d10*/  ISETP.GT.U32.AND.EX P1, PT, R11.reuse, RZ, PT, P1 ;  /* 0x000000ff0b00720c */ /* 0x040fe20003f24110 */
[----:B------:R-:W-:Y:S01]  /*5d20*/  FMUL R10, R10, c[0x0][0x188] ;  /* 0x000062000a0a7a20 */ /* 0x000fe20000400000 */
[C---:B------:R-:W-:Y:S02]  /*5d30*/  ISETP.GT.U32.AND.EX P3, PT, R11.reuse, RZ, PT, P3 ;  /* 0x000000ff0b00720c */ /* 0x040fe40003f64130 */
[----:B------:R-:W-:Y:S02]  /*5d40*/  IADD3 R154, R154, R155, RZ ;  /* 0x0000009b9a9a7210 */ /* 0x000fe40007ffe0ff */
[----:B-1----:R-:W-:Y:S02]  /*5d50*/  LOP3.LUT R174, R174, 0x1c, RZ, 0xc0, !PT ;  /* 0x0000001caeae7812 */ /* 0x002fe400078ec0ff */
[----:B------:R-:W-:Y:S02]  /*5d60*/  ISETP.GE.U32.AND.EX P0, PT, R11, RZ, PT, P0 ;  /* 0x000000ff0b00720c */ /* 0x000fe40003f06100 */
[----:B------:R-:W-:-:S02]  /*5d70*/  FSEL R88, R88, -INF , !P1 ;  /* 0xff80000058587808 */ /* 0x000fc40004800000 */
[----:B------:R-:W-:Y:S01]  /*5d80*/  ISETP.GE.U32.AND P1, PT, R93, R154, PT ;  /* 0x0000009a5d00720c */ /* 0x000fe20003f26070 */
[----:B--2---:R-:W-:Y:S01]  /*5d90*/  IMAD.SHL.U32 R95, R95, 0x40, RZ ;  /* 0x000000405f5f7824 */ /* 0x004fe200078e00ff */
[----:B------:R-:W-:Y:S02]  /*5da0*/  LEA.HI R96, R174, 0x38, RZ, 0x1e ;  /* 0x00000038ae607811 */ /* 0x000fe400078ff0ff */
[----:B------:R-:W-:Y:S01]  /*5db0*/  FSEL R89, R10, -INF , !P3 ;  /* 0xff8000000a597808 */ /* 0x000fe20005800000 */
[----:B------:R-:W-:Y:S01]  /*5dc0*/  FMUL R10, R86, c[0x0][0x188] ;  /* 0x00006200560a7a20 */ /* 0x000fe20000400000 */
[----:B------:R-:W-:Y:S01]  /*5dd0*/  FSEL R90, R81, -INF , !P0 ;  /* 0xff800000515a7808 */ /* 0x000fe20004000000 */
[----:B------:R-:W-:Y:S01]  /*5de0*/  FMUL R81, R85, c[0x0][0x188] ;  /* 0x0000620055517a20 */ /* 0x000fe20000400000 */
[C---:B------:R-:W-:Y:S02]  /*5df0*/  ISETP.GE.U32.AND.EX P1, PT, R11.reuse, RZ, PT, P1 ;  /* 0x000000ff0b00720c */ /* 0x040fe40003f26110 */
[----:B------:R-:W-:-:S02]  /*5e00*/  ISETP.GT.U32.AND.EX P4, PT, R11, RZ, PT, P4 ;  /* 0x000000ff0b00720c */ /* 0x000fc40003f84140 */
[----:B------:R-:W-:Y:S02]  /*5e10*/  ISETP.GE.U32.AND P3, PT, R93, R160, PT ;  /* 0x000000a05d00720c */ /* 0x000fe40003f66070 */
[----:B------:R-:W-:Y:S02]  /*5e20*/  IADD3 R95, R95, R96, RZ ;  /* 0x000000605f5f7210 */ /* 0x000fe40007ffe0ff */
[----:B------:R-:W-:Y:S02]  /*5e30*/  ISETP.GT.U32.AND P0, PT, R93, R154, PT ;  /* 0x0000009a5d00720c */ /* 0x000fe40003f04070 */
[----:B------:R-:W-:Y:S02]  /*5e40*/  LEA.HI R98, R174, 0x30, RZ, 0x1e ;  /* 0x00000030ae627811 */ /* 0x000fe400078ff0ff */
[----:B---3--:R-:W-:Y:S01]  /*5e50*/  SHF.L.U32 R97, R97, 0x6, RZ ;  /* 0x0000000661617819 */ /* 0x008fe200000006ff */
[----:B------:R-:W-:Y:S01]  /*5e60*/  FMUL R82, R84, c[0x0][0x188] ;  /* 0x0000620054527a20 */ /* 0x000fe20000400000 */
[----:B------:R-:W-:Y:S01]  /*5e70*/  FSEL R81, R81, -INF , !P1 ;  /* 0xff80000051517808 */ /* 0x000fe20004800000 */
[----:B------:R-:W-:Y:S01]  /*5e80*/  FMUL R87, R87, c[0x0][0x188] ;  /* 0x0000620057577a20 */ /* 0x000fe20000400000 */
[----:B------:R-:W-:-:S02]  /*5e90*/  FSEL R10, R10, -INF , !P4 ;  /* 0xff8000000a0a7808 */ /* 0x000fc40006000000 */
[----:B------:R-:W-:Y:S02]  /*5ea0*/  ISETP.GE.U32.AND.EX P3, PT, R11, RZ, PT, P3 ;  /* 0x000000ff0b00720c */ /* 0x000fe40003f66130 */
[CC--:B------:R-:W-:Y:S02]  /*5eb0*/  ISETP.GT.U32.AND P1, PT, R93.reuse, R95.reuse, PT ;  /* 0x0000005f5d00720c */ /* 0x0c0fe40003f24070 */
[----:B------:R-:W-:Y:S02]  /*5ec0*/  ISETP.GE.U32.AND P4, PT, R93, R95, PT ;  /* 0x0000005f5d00720c */ /* 0x000fe40003f86070 */
[C---:B------:R-:W-:Y:S02]  /*5ed0*/  ISETP.GT.U32.AND.EX P0, PT, R11.reuse, RZ, PT, P0 ;  /* 0x000000ff0b00720c */ /* 0x040fe40003f04100 */
[----:B------:R-:W-:Y:S01]  /*5ee0*/  ISETP.GE.U32.AND.EX P2, PT, R11, RZ, PT, P2 ;  /* 0x000000ff0b00720c */ /* 0x000fe20003f46120 */
[----:B------:R-:W-:Y:S01]  /*5ef0*/  IMAD.IADD R97, R97, 0x1, R98 ;  /* 0x0000000161617824 */ /* 0x000fe200078e0262 */
[----:B------:R-:W-:Y:S01]  /*5f00*/  FSEL R9, R94, -INF , !P3 ;  /* 0xff8000005e097808 */ /* 0x000fe20005800000 */
[----:B------:R-:W-:Y:S01]  /*5f10*/  FMUL R6, R6, c[0x0][0x188] ;  /* 0x0000620006067a20 */ /* 0x000fe20000400000 */
[----:B------:R-:W-:Y:S01]  /*5f20*/  ISETP.GT.U32.AND.EX P1, PT, R11, RZ, PT, P1 ;  /* 0x000000ff0b00720c */ /* 0x000fe20003f24110 */
[----:B------:R-:W-:Y:S01]  /*5f30*/  FMUL R7, R7, c[0x0][0x188] ;  /* 0x0000620007077a20 */ /* 0x000fe20000400000 */
[----:B------:R-:W-:-:S02]  /*5f40*/  ISETP.GE.U32.AND.EX P4, PT, R11, RZ, PT, P4 ;  /* 0x000000ff0b00720c */ /* 0x000fc40003f86140 */
[----:B------:R-:W-:Y:S02]  /*5f50*/  FSEL R82, R82, -INF , !P0 ;  /* 0xff80000052527808 */ /* 0x000fe40004000000 */
[----:B------:R-:W-:Y:S02]  /*5f60*/  FSEL R94, R87, -INF , !P2 ;  /* 0xff800000575e7808 */ /* 0x000fe40005000000 */
[CC--:B------:R-:W-:Y:S02]  /*5f70*/  ISETP.GT.U32.AND P3, PT, R93.reuse, R97.reuse, PT ;  /* 0x000000615d00720c */ /* 0x0c0fe40003f64070 */
[----:B------:R-:W-:Y:S02]  /*5f80*/  ISETP.GE.U32.AND P0, PT, R93, R97, PT ;  /* 0x000000615d00720c */ /* 0x000fe40003f06070 */
[----:B------:R-:W-:Y:S02]  /*5f90*/  FSEL R86, R6, -INF , !P1 ;  /* 0xff80000006567808 */ /* 0x000fe40004800000 */
[----:B------:R-:W-:-:S02]  /*5fa0*/  FSEL R87, R7, -INF , !P4 ;  /* 0xff80000007577808 */ /* 0x000fc40006000000 */
[----:B------:R-:W-:Y:S02]  /*5fb0*/  FMNMX R6, R91, R92, !PT ;  /* 0x0000005c5b067209 */ /* 0x000fe40007800000 */
[----:B------:R-:W-:Y:S02]  /*5fc0*/  FMNMX R7, R89, R90, !PT ;  /* 0x0000005a59077209 */ /* 0x000fe40007800000 */
[----:B------:R-:W-:Y:S02]  /*5fd0*/  FMNMX R85, R88, R83, !PT ;  /* 0x0000005358557209 */ /* 0x000fe40007800000 */
[----:B------:R-:W-:Y:S02]  /*5fe0*/  FMNMX R93, R8, R9, !PT ;  /* 0x00000009085d7209 */ /* 0x000fe40007800000 */
[----:B------:R-:W-:Y:S02]  /*5ff0*/  FMNMX R95, R82, R81, !PT ;  /* 0x00000051525f7209 */ /* 0x000fe40007800000 */
[----:B------:R-:W-:Y:S01]  /*6000*/  FMNMX R96, R10, R94, !PT ;  /* 0x0000005e0a607209 */ /* 0x000fe20007800000 */
[----:B------:R-:W0:Y:S04]  /*6010*/  SHFL.BFLY PT, R102, R6, 0x2, 0x1f ;  /* 0x0c401f0006667f89 */ /* 0x000e2800000e0000 */
[----:B------:R-:W1:Y:S04]  /*6020*/  SHFL.BFLY PT, R101, R7, 0x2, 0x1f ;  /* 0x0c401f0007657f89 */ /* 0x000e6800000e0000 */
[----:B------:R-:W2:Y:S04]  /*6030*/  SHFL.BFLY PT, R100, R85, 0x2, 0x1f ;  /* 0x0c401f0055647f89 */ /* 0x000ea800000e0000 */
[----:B------:R-:W3:Y:S04]  /*6040*/  SHFL.BFLY PT, R99, R93, 0x2, 0x1f ;  /* 0x0c401f005d637f89 */ /* 0x000ee800000e0000 */
[----:B------:R-:W4:Y:S04]  /*6050*/  SHFL.BFLY PT, R98, R95, 0x2, 0x1f ;  /* 0x0c401f005f627f89 */ /* 0x000f2800000e0000 */
[----:B------:R-:W5:Y:S01]  /*6060*/  SHFL.BFLY PT, R97, R96, 0x2, 0x1f ;  /* 0x0c401f0060617f89 */ /* 0x000f6200000e0000 */
[----:B------:R-:W-:Y:S01]  /*6070*/  FMUL R4, R4, c[0x0][0x188] ;  /* 0x0000620004047a20 */ /* 0x000fe20000400000 */
[----:B------:R-:W-:Y:S01]  /*6080*/  ISETP.GT.U32.AND.EX P3, PT, R11, RZ, PT, P3 ;  /* 0x000000ff0b00720c */ /* 0x000fe20003f64130 */
[----:B------:R-:W-:Y:S01]  /*6090*/  FMUL R5, R5, c[0x0][0x188] ;  /* 0x0000620005057a20 */ /* 0x000fe20000400000 */
[----:B------:R-:W-:-:S02]  /*60a0*/  ISETP.GE.U32.AND.EX P0, PT, R11, RZ, PT, P0 ;  /* 0x000000ff0b00720c */ /* 0x000fc40003f06100 */
[----:B------:R-:W-:Y:S02]  /*60b0*/  FSEL R11, R4, -INF , !P3 ;  /* 0xff800000040b7808 */ /* 0x000fe40005800000 */
[----:B------:R-:W-:Y:S02]  /*60c0*/  FSEL R84, R5, -INF , !P0 ;  /* 0xff80000005547808 */ /* 0x000fe40004000000 */
[----:B------:R-:W-:Y:S02]  /*60d0*/  FMNMX R4, R86, R87, !PT ;  /* 0x0000005756047209 */ /* 0x000fe40007800000 */
[----:B------:R-:W-:-:S03]  /*60e0*/  FMNMX R103, R11, R84, !PT ;  /* 0x000000540b677209 */ /* 0x000fc60007800000 */
[----:B------:R-:W-:Y:S04]  /*60f0*/  SHFL.BFLY PT, R5, R4, 0x2, 0x1f ;  /* 0x0c401f0004057f89 */ /* 0x000fe800000e0000 */
[----:B------:R-:W5:Y:S01]  /*6100*/  SHFL.BFLY PT, R104, R103, 0x2, 0x1f ;  /* 0x0c401f0067687f89 */ /* 0x000f6200000e0000 */
[----:B0-----:R-:W-:Y:S02]  /*6110*/  FMNMX R6, R6, R102, !PT ;  /* 0x0000006606067209 */ /* 0x001fe40007800000 */
[----:B-1----:R-:W-:Y:S02]  /*6120*/  FMNMX R7, R7, R101, !PT ;  /* 0x0000006507077209 */ /* 0x002fe40007800000 */
[----:B--2---:R-:W-:Y:S02]  /*6130*/  FMNMX R85, R85, R100, !PT ;  /* 0x0000006455557209 */ /* 0x004fe40007800000 */
[----:B---3--:R-:W-:-:S02]  /*6140*/  FMNMX R93, R93, R99, !PT ;  /* 0x000000635d5d7209 */ /* 0x008fc40007800000 */
[----:B----4-:R-:W-:Y:S02]  /*6150*/  FMNMX R95, R95, R98, !PT ;  /* 0x000000625f5f7209 */ /* 0x010fe40007800000 */
[----:B-----5:R-:W-:Y:S01]  /*6160*/  FMNMX R96, R96, R97, !PT ;  /* 0x0000006160607209 */ /* 0x020fe20007800000 */
[----:B------:R-:W0:Y:S04]  /*6170*/  SHFL.BFLY PT, R98, R85, 0x1, 0x1f ;  /* 0x0c201f0055627f89 */ /* 0x000e2800000e0000 */
[----:B------:R-:W1:Y:S04]  /*6180*/  SHFL.BFLY PT, R97, R6, 0x1, 0x1f ;  /* 0x0c201f0006617f89 */ /* 0x000e6800000e0000 */
[----:B------:R-:W2:Y:S04]  /*6190*/  SHFL.BFLY PT, R99, R93, 0x1, 0x1f ;  /* 0x0c201f005d637f89 */ /* 0x000ea800000e0000 */
[----:B------:R-:W3:Y:S04]  /*61a0*/  SHFL.BFLY PT, R100, R95, 0x1, 0x1f ;  /* 0x0c201f005f647f89 */ /* 0x000ee800000e0000 */
[----:B------:R-:W4:Y:S04]  /*61b0*/  SHFL.BFLY PT, R101, R96, 0x1, 0x1f ;  /* 0x0c201f0060657f89 */ /* 0x000f2800000e0000 */
[----:B------:R-:W5:Y:S01]  /*61c0*/  SHFL.BFLY PT, R102, R7, 0x1, 0x1f ;  /* 0x0c201f0007667f89 */ /* 0x000f6200000e0000 */
[----:B------:R-:W-:-:S02]  /*61d0*/  FMNMX R104, R103, R104, !PT ;  /* 0x0000006867687209 */ /* 0x000fc40007800000 */
[----:B------:R-:W-:Y:S01]  /*61e0*/  FMNMX R103, R4, R5, !PT ;  /* 0x0000000504677209 */ /* 0x000fe20007800000 */
[----:B------:R-:W-:Y:S02]  /*61f0*/  BSSY B0, `(.L_x_1) ;  /* 0x0000017000007945 */ /* 0x000fe40003800000 */
[----:B------:R3:W5:Y:S01]  /*6200*/  SHFL.BFLY PT, R5, R104, 0x1, 0x1f ;  /* 0x0c201f0068057f89 */ /* 0x00076200000e0000 */
[----:B0-----:R-:W-:-:S03]  /*6210*/  FMNMX R98, R85, R98, !PT ;  /* 0x0000006255627209 */ /* 0x001fc60007800000 */
[----:B------:R0:W0:Y:S01]  /*6220*/  SHFL.BFLY PT, R4, R103, 0x1, 0x1f ;  /* 0x0c201f0067047f89 */ /* 0x00002200000e0000 */
[----:B-1----:R-:W-:Y:S02]  /*6230*/  FMNMX R97, R6, R97, !PT ;  /* 0x0000006106617209 */ /* 0x002fe40007800000 */
[----:B--2---:R-:W-:Y:S02]  /*6240*/  FMNMX R99, R93, R99, !PT ;  /* 0x000000635d637209 */ /* 0x004fe40007800000 */
[----:B---3--:R-:W-:Y:S02]  /*6250*/  FMNMX R100, R95, R100, !PT ;  /* 0x000000645f647209 */ /* 0x008fe40007800000 */
[----:B----4-:R-:W-:Y:S02]  /*6260*/  FMNMX R101, R96, R101, !PT ;  /* 0x0000006560657209 */ /* 0x010fe40007800000 */
[----:B-----5:R-:W-:Y:S01]  /*6270*/  FMNMX R102, R7, R102, !PT ;  /* 0x0000006607667209 */ /* 0x020fe20007800000 */
[----:B------:R-:W-:Y:S06]  /*6280*/  BAR.SYNC.DEFER_BLOCKING 0x0 ;  /* 0x0000000000007b1d */ /* 0x000fec0000010000 */
[----:B------:R-:W-:Y:S05]  /*6290*/  @P6 BRA `(.L_x_2) ;  /* 0x000000c000006947 */ /* 0x000fea0003800000 */
[----:B------:R-:W1:Y:S02]  /*62a0*/  S2R R174, SR_TID.X ;  /* 0x0000000000ae7919 */ /* 0x000e640000002100 */
[----:B-1----:R-:W-:-:S02]  /*62b0*/  LOP3.LUT R175, R174, 0x1c, RZ, 0xc0, !PT ;  /* 0x0000001caeaf7812 */ /* 0x002fc400078ec0ff */
[----:B------:R-:W-:-:S03]  /*62c0*/  LOP3.LUT R174, R174, 0xff, RZ, 0xc0, !PT ;  /* 0x000000ffaeae7812 */ /* 0x000fc600078ec0ff */
[----:B------:R-:W-:Y:S01]  /*62d0*/  IMAD.SHL.U32 R106, R175, 0x8, RZ ;  /* 0x00000008af6a7824 */ /* 0x000fe200078e00ff */
[--C-:B------:R-:W-:Y:S02]  /*62e0*/  SHF.R.U32.HI R107, RZ, 0x3, R174.reuse ;  /* 0x00000003ff6b7819 */ /* 0x100fe400000116ae */
[----:B------:R-:W-:Y:S02]  /*62f0*/  SHF.R.U32.HI R105, RZ, 0x3, R174 ;  /* 0x00000003ff697819 */ /* 0x000fe400000116ae */
[----:B------:R-:W-:Y:S02]  /*6300*/  LOP3.LUT R107, R107, 0x1c, RZ, 0xc0, !PT ;  /* 0x0000001c6b6b7812 */ /* 0x000fe400078ec0ff */
[----:B------:R-:W-:-:S03]  /*6310*/  LOP3.LUT R105, R105, 0x1c, RZ, 0xc0, !PT ;  /* 0x0000001c69697812 */ /* 0x000fc600078ec0ff */
[----:B------:R-:W-:Y:S01]  /*6320*/  IMAD.IADD R106, R106, 0x1, R107 ;  /* 0x000000016a6a7824 */ /* 0x000fe200078e026b */
[----:B------:R-:W-:-:S04]  /*6330*/  IADD3 R105, R105, R248, RZ ;  /* 0x000000f869697210 */ /* 0x000fc80007ffe0ff */
[----:B------:R1:W-:Y:S04]  /*6340*/  STS [R106+0x8000], R97 ;  /* 0x008000616a007388 */ /* 0x0003e80000000800 */
[----:B------:R1:W-:Y:S02]  /*6350*/  STS [R105+0x8000], R102 ;  /* 0x0080006669007388 */ /* 0x0003e40000000800 */
.L_x_2:
[----:B------:R-:W-:Y:S05]  /*6360*/  BSYNC B0 ;  /* 0x0000000000007941 */ /* 0x000fea0003800000 */
.L_x_1:
[----:B------:R-:W-:Y:S01]  /*6370*/  BSSY B0, `(.L_x_3) ;  /* 0x0000025000007945 */ /* 0x000fe20003800000 */
[----:B------:R-:W-:Y:S01]  /*6380*/  BSSY B1, `(.L_x_4) ;  /* 0x0000022000017945 */ /* 0x000fe20003800000 */
[----:B------:R-:W-:Y:S02]  /*6390*/  FMNMX R5, R104, R5, !PT ;  /* 0x0000000568057209 */ /* 0x000fe40007800000 */
[----:B0-----:R-:W-:Y:S01]  /*63a0*/  FMNMX R4, R103, R4, !PT ;  /* 0x0000000467047209 */ /* 0x001fe20007800000 */
[----:B------:R-:W-:Y:S05]  /*63b0*/  @P6 BRA `(.L_x_5) ;  /* 0x000000d000006947 */ /* 0x000fea0003800000 */
[----:B------:R-:W0:Y:S02]  /*63c0*/  S2R R6, SR_TID.X ;  /* 0x0000000000067919 */ /* 0x000e240000002100 */
[----:B0-----:R-:W-:-:S04]  /*63d0*/  LOP3.LUT R6, R6, 0xff, RZ, 0xc0, !PT ;  /* 0x000000ff06067812 */ /* 0x001fc800078ec0ff */
[----:B------:R-:W-:-:S04]  /*63e0*/  SHF.R.U32.HI R6, RZ, 0x3, R6 ;  /* 0x00000003ff067819 */ /* 0x000fc80000011606 */
[----:B------:R-:W-:-:S05]  /*63f0*/  LOP3.LUT R6, R6, 0x1c, RZ, 0xc0, !PT ;  /* 0x0000001c06067812 */ /* 0x000fca00078ec0ff */
[----:B------:R-:W-:-:S05]  /*6400*/  IMAD.IADD R6, R6, 0x1, R247 ;  /* 0x0000000106067824 */ /* 0x000fca00078e02f7 */
[----:B------:R0:W-:Y:S01]  /*6410*/  STS [R6+0x8000], R98 ;  /* 0x0080006206007388 */ /* 0x0001e20000000800 */
[----:B------:R-:W-:Y:S05]  /*6420*/  @P6 BRA `(.L_x_6) ;  /* 0x000000d000006947 */ /* 0x000fea0003800000 */
[----:B0-----:R-:W0:Y:S02]  /*6430*/  S2R R6, SR_TID.X ;  /* 0x0000000000067919 */ /* 0x001e240000002100 */
[----:B0-----:R-:W-:-:S04]  /*6440*/  LOP3.LUT R6, R6, 0xff, RZ, 0xc0, !PT ;  /* 0x000000ff06067812 */ /* 0x001fc800078ec0ff */
[----:B------:R-:W-:-:S04]  /*6450*/  SHF.R.U32.HI R6, RZ, 0x3, R6 ;  /* 0x00000003ff067819 */ /* 0x000fc80000011606 */
[----:B------:R-:W-:-:S05]  /*6460*/  LOP3.LUT R6, R6, 0x1c, RZ, 0xc0, !PT ;  /* 0x0000001c06067812 */ /* 0x000fca00078ec0ff */
[----:B------:R-:W-:-:S05]  /*6470*/  IMAD.IADD R6, R6, 0x1, R246 ;  /* 0x0000000106067824 */ /* 0x000fca00078e02f6 */
[----:B------:R0:W-:Y:S02]  /*6480*/  STS [R6+0x8000], R99 ;  /* 0x0080006306007388 */ /* 0x0001e40000000800 */
.L_x_5:
[----:B------:R-:W-:Y:S05]  /*6490*/  @P6 BRA `(.L_x_7) ;  /* 0x000000d000006947 */ /* 0x000fea0003800000 */
[----:B0-----:R-:W0:Y:S02]  /*64a0*/  S2R R6, SR_TID.X ;  /* 0x0000000000067919 */ /* 0x001e240000002100 */
[----:B0-----:R-:W-:-:S04]  /*64b0*/  LOP3.LUT R6, R6, 0xff, RZ, 0xc0, !PT ;  /* 0x000000ff06067812 */ /* 0x001fc800078ec0ff */
[----:B------:R-:W-:-:S04]  /*64c0*/  SHF.R.U32.HI R6, RZ, 0x3, R6 ;  /* 0x00000003ff067819 */ /* 0x000fc80000011606 */
[----:B------:R-:W-:-:S04]  /*64d0*/  LOP3.LUT R6, R6, 0x1c, RZ, 0xc0, !PT ;  /* 0x0000001c06067812 */ /* 0x000fc800078ec0ff */
[----:B------:R-:W-:-:S05]  /*64e0*/  IADD3 R6, R6, R245, RZ ;  /* 0x000000f506067210 */ /* 0x000fca0007ffe0ff */
[----:B------:R0:W-:Y:S02]  /*64f0*/  STS [R6+0x8000], R100 ;  /* 0x0080006406007388 */ /* 0x0001e40000000800 */
.L_x_6:
[----:B------:R-:W-:Y:S05]  /*6500*/  @P6 BRA `(.L_x_8) ;  /* 0x0000009000006947 */ /* 0x000fea0003800000 */
[----:B0-----:R-:W0:Y:S02]  /*6510*/  S2R R6, SR_TID.X ;  /* 0x0000000000067919 */ /* 0x001e240000002100 */
[----:B0-----:R-:W-:-:S04]  /*6520*/  LOP3.LUT R6, R6, 0xff, RZ, 0xc0, !PT ;  /* 0x000000ff06067812 */ /* 0x001fc800078ec0ff */
[----:B------:R-:W-:-:S04]  /*6530*/  SHF.R.U32.HI R6, RZ, 0x3, R6 ;  /* 0x00000003ff067819 */ /* 0x000fc80000011606 */
[----:B------:R-:W-:-:S05]  /*6540*/  LOP3.LUT R6, R6, 0x1c, RZ, 0xc0, !PT ;  /* 0x0000001c06067812 */ /* 0x000fca00078ec0ff */
[----:B------:R-:W-:-:S05]  /*6550*/  IMAD.IADD R6, R6, 0x1, R244 ;  /* 0x0000000106067824 */ /* 0x000fca00078e02f4 */
[----:B------:R0:W-:Y:S02]  /*6560*/  STS [R6+0x8000], R101 ;  /* 0x0080006506007388 */ /* 0x0001e40000000800 */
.L_x_7:
[----:B------:R-:W-:Y:S01]  /*6570*/  @P6 BREAK B1 ;  /* 0x0000000000016942 */ /* 0x000fe20003800000 */
[----:B------:R-:W-:Y:S05]  /*6580*/  @P6 BRA `(.L_x_9) ;  /* 0x0000003000006947 */ /* 0x000fea0003800000 */
[----:B------:R2:W-:Y:S02]  /*6590*/  STS [R252+0x8000], R5 ;  /* 0x00800005fc007388 */ /* 0x0005e40000000800 */
.L_x_8:
[----:B------:R-:W-:Y:S05]  /*65a0*/  BSYNC B1 ;  /* 0x0000000000017941 */ /* 0x000fea0003800000 */
.L_x_4:
[----:B------:R3:W-:Y:S02]  /*65b0*/  @!P6 STS [R249+0x8000], R4 ;  /* 0x00800004f900e388 */ /* 0x0007e40000000800 */
.L_x_9:
[----:B------:R-:W-:Y:S05]  /*65c0*/  BSYNC B0 ;  /* 0x0000000000007941 */ /* 0x000fea0003800000 */
.L_x_3:
[----:B------:R-:W-:Y:S01]  /*65d0*/  WARPSYNC 0xffffffff ;  /* 0xffffffff00007948 */ /* 0x000fe20003800000 */
[----:B-1----:R-:W1:Y:S01]  /*65e0*/  S2R R97, SR_TID.X ;  /* 0x0000000000617919 */ /* 0x002e620000002100 */
[----:B------:R-:W-:Y:S03]  /*65f0*/  BSSY B0, `(.L_x_10) ;  /* 0x00000a3000007945 */ /* 0x000fe60003800000 */
[----:B------:R-:W-:Y:S01]  /*6600*/  BAR.SYNC.DEFER_BLOCKING 0x0 ;  /* 0x0000000000007b1d */ /* 0x000fe20000010000 */
[C---:B-1----:R-:W-:Y:S02]  /*6610*/  LOP3.LUT R95, R97.reuse, 0xff, RZ, 0xc0, !PT ;  /* 0x000000ff615f7812 */ /* 0x042fe400078ec0ff */
[----:B------:R-:W-:-:S03]  /*6620*/  LOP3.LUT R216, R97, 0x1c, RZ, 0xc0, !PT ;  /* 0x0000001c61d87812 */ /* 0x000fc600078ec0ff */
[----:B0-----:R-:W0:Y:S04]  /*6630*/  LDS R6, [R95.X4+0x8000] ;  /* 0x008000005f067984 */ /* 0x001e280000004800 */
[----:B---3--:R-:W1:Y:S04]  /*6640*/  LDS R4, [R95.X4+0x8400] ;  /* 0x008400005f047984 */ /* 0x008e680000004800 */
[----:B0-----:R-:W0:Y:S04]  /*6650*/  SHFL.BFLY PT, R7, R6, 0x4, 0x1f ;  /* 0x0c801f0006077f89 */ /* 0x001e2800000e0000 */
[----:B-12---:R-:W1:Y:S01]  /*6660*/  SHFL.BFLY PT, R5, R4, 0x4, 0x1f ;  /* 0x0c801f0004057f89 */ /* 0x006e6200000e0000 */
[----:B0-----:R-:W-:-:S02]  /*6670*/  FMNMX R7, R6, R7, !PT ;  /* 0x0000000706077209 */ /* 0x001fc40007800000 */
[----:B-1----:R-:W-:-:S03]  /*6680*/  FMNMX R5, R4, R5, !PT ;  /* 0x0000000504057209 */ /* 0x002fc60007800000 */
[----:B------:R-:W0:Y:S04]  /*6690*/  SHFL.BFLY PT, R6, R7, 0x2, 0x1f ;  /* 0x0c401f0007067f89 */ /* 0x000e2800000e0000 */
[----:B------:R-:W1:Y:S01]  /*66a0*/  SHFL.BFLY PT, R4, R5, 0x2, 0x1f ;  /* 0x0c401f0005047f89 */ /* 0x000e6200000e0000 */
[----:B0-----:R-:W-:Y:S02]  /*66b0*/  FMNMX R6, R7, R6, !PT ;  /* 0x0000000607067209 */ /* 0x001fe40007800000 */
[----:B-1----:R-:W-:-:S03]  /*66c0*/  FMNMX R4, R5, R4, !PT ;  /* 0x0000000405047209 */ /* 0x002fc60007800000 */
[----:B------:R-:W0:Y:S04]  /*66d0*/  SHFL.BFLY PT, R7, R6, 0x1, 0x1f ;  /* 0x0c201f0006077f89 */ /* 0x000e2800000e0000 */
[----:B------:R-:W1:Y:S01]  /*66e0*/  SHFL.BFLY PT, R5, R4, 0x1, 0x1f ;  /* 0x0c201f0004057f89 */ /* 0x000e6200000e0000 */
[----:B0-----:R-:W-:Y:S02]  /*66f0*/  FMNMX R7, R6, R7, !PT ;  /* 0x0000000706077209 */ /* 0x001fe40007800000 */
[----:B-1----:R-:W-:-:S03]  /*6700*/  FMNMX R5, R4, R5, !PT ;  /* 0x0000000504057209 */ /* 0x002fc60007800000 */
[----:B------:R-:W-:Y:S04]  /*6710*/  @!P5 STS [R95.X4+0x8000], R7 ;  /* 0x008000075f00d388 */ /* 0x000fe80000004800 */
[----:B------:R-:W-:Y:S04]  /*6720*/  @!P5 STS [R95.X4+0x8400], R5 ;  /* 0x008400055f00d388 */ /* 0x000fe80000004800 */
[----:B------:R-:W-:Y:S06]  /*6730*/  BAR.SYNC.DEFER_BLOCKING 0x0 ;  /* 0x0000000000007b1d */ /* 0x000fec0000010000 */
[----:B------:R-:W0:Y:S04]  /*6740*/  LDS R4, [R216.X8+0x8000] ;  /* 0x00800000d8047984 */ /* 0x000e280000008800 */
[----:B------:R-:W1:Y:S04]  /*6750*/  LDS R5, [R248+0x8000] ;  /* 0x00800000f8057984 */ /* 0x000e680000000800 */
[----:B------:R-:W2:Y:S04]  /*6760*/  LDS R6, [R247+0x8000] ;  /* 0x00800000f7067984 */ /* 0x000ea80000000800 */
[----:B------:R-:W3:Y:S04]  /*6770*/  LDS R7, [R246+0x8000] ;  /* 0x00800000f6077984 */ /* 0x000ee80000000800 */
[----:B------:R-:W-:Y:S04]  /*6780*/  LDS R85, [R244+0x8000] ;  /* 0x00800000f4557984 */ /* 0x000fe80000000800 */
[----:B------:R-:W-:Y:S01]  /*6790*/  LDS R93, [R243+0x8000] ;  /* 0x00800000f35d7984 */ /* 0x000fe20000000800 */
[----:B0-----:R-:W-:-:S02]  /*67a0*/  FMNMX R4, R4, R77, !PT ;  /* 0x0000004d04047209 */ /* 0x001fc40007800000 */
[----:B-1----:R-:W-:-:S03]  /*67b0*/  FMNMX R5, R5, R78, !PT ;  /* 0x0000004e05057209 */ /* 0x002fc60007800000 */
[--C-:B------:R-:W-:Y:S02]  /*67c0*/  FADD R166, R91, -R4.reuse ;  /* 0x800000045ba67221 */ /* 0x100fe40000000000 */
[----:B------:R-:W-:Y:S01]  /*67d0*/  FADD R92, R92, -R4 ;  /* 0x800000045c5c7221 */ /* 0x000fe20000000000 */
[----:B------:R-:W0:Y:S01]  /*67e0*/  LDS R91, [R245+0x8000] ;  /* 0x00800000f55b7984 */ /* 0x000e220000000800 */
[----:B------:R-:W-:Y:S01]  /*67f0*/  FMUL R166, R166, 1.4426950216293334961 ;  /* 0x3fb8aa3ba6a67820 */ /* 0x000fe20000400000 */
[----:B--2---:R-:W-:Y:S01]  /*6800*/  FMNMX R6, R6, R79, !PT ;  /* 0x0000004f06067209 */ /* 0x004fe20007800000 */
[----:B------:R-:W-:Y:S01]  /*6810*/  FMUL R92, R92, 1.4426950216293334961 ;  /* 0x3fb8aa3b5c5c7820 */ /* 0x000fe20000400000 */
[----:B---3--:R-:W-:Y:S01]  /*6820*/  FMNMX R7, R7, R80, !PT ;  /* 0x0000005007077209 */ /* 0x008fe20007800000 */
[----:B------:R-:W-:Y:S02]  /*6830*/  FADD R167, R89, -R5 ;  /* 0x8000000559a77221 */ /* 0x000fe40000000000 */
[----:B------:R-:W-:Y:S01]  /*6840*/  MUFU.EX2 R166, R166 ;  /* 0x000000a600a67308 */ /* 0x000fe20000000800 */
[----:B------:R-:W-:-:S02]  /*6850*/  FADD R163, R88, -R6 ;  /* 0x8000000658a37221 */ /* 0x000fc40000000000 */
[----:B------:R-:W-:Y:S02]  /*6860*/  FADD R83, R83, -R6 ;  /* 0x8000000653537221 */ /* 0x000fe40000000000 */
[----:B------:R-:W-:Y:S02]  /*6870*/  FMUL R163, R163, 1.4426950216293334961 ;  /* 0x3fb8aa3ba3a37820 */ /* 0x000fe40000400000 */
[----:B------:R-:W-:Y:S01]  /*6880*/  FADD R161, R90, -R5 ;  /* 0x800000055aa17221 */ /* 0x000fe20000000000 */
[----:B------:R-:W1:Y:S01]  /*6890*/  MUFU.EX2 R154, R92 ;  /* 0x0000005c009a7308 */ /* 0x000e620000000800 */
[----:B------:R-:W-:Y:S02]  /*68a0*/  FMUL R83, R83, 1.4426950216293334961 ;  /* 0x3fb8aa3b53537820 */ /* 0x000fe40000400000 */
[----:B------:R-:W-:Y:S02]  /*68b0*/  FMUL R167, R167, 1.4426950216293334961 ;  /* 0x3fb8aa3ba7a77820 */ /* 0x000fe40000400000 */
[----:B------:R-:W-:-:S02]  /*68c0*/  FMUL R161, R161, 1.4426950216293334961 ;  /* 0x3fb8aa3ba1a17820 */ /* 0x000fc40000400000 */
[--C-:B------:R-:W-:Y:S01]  /*68d0*/  FADD R9, R9, -R7.reuse ;  /* 0x8000000709097221 */ /* 0x100fe20000000000 */
[----:B------:R-:W-:Y:S01]  /*68e0*/  MUFU.EX2 R163, R163 ;  /* 0x000000a300a37308 */ /* 0x000fe20000000800 */
[----:B------:R-:W-:Y:S02]  /*68f0*/  FADD R164, R8, -R7 ;  /* 0x8000000708a47221 */ /* 0x000fe40000000000 */
[----:B------:R-:W-:Y:S02]  /*6900*/  FMUL R9, R9, 1.4426950216293334961 ;  /* 0x3fb8aa3b09097820 */ /* 0x000fe40000400000 */
[----:B------:R-:W-:Y:S02]  /*6910*/  FMUL R164, R164, 1.4426950216293334961 ;  /* 0x3fb8aa3ba4a47820 */ /* 0x000fe40000400000 */
[----:B------:R-:W-:Y:S01]  /*6920*/  FADD R184, -R4, R77 ;  /* 0x0000004d04b87221 */ /* 0x000fe20000000100 */
[----:B------:R-:W2:Y:S01]  /*6930*/  MUFU.EX2 R160, R83 ;  /* 0x0000005300a07308 */ /* 0x000ea20000000800 */
[----:B-1----:R-:W-:-:S02]  /*6940*/  FADD R89, R166, R154 ;  /* 0x0000009aa6597221 */ /* 0x002fc40000000000 */
[----:B------:R-:W-:Y:S02]  /*6950*/  FADD R78, -R5, R78 ;  /* 0x0000004e054e7221 */ /* 0x000fe40000000100 */
[----:B------:R-:W-:Y:S01]  /*6960*/  FADD R79, -R6, R79 ;  /* 0x0000004f064f7221 */ /* 0x000fe20000000100 */
[----:B------:R-:W1:Y:S01]  /*6970*/  SHFL.BFLY PT, R88, R89, 0x2, 0x1f ;  /* 0x0c401f0059587f89 */ /* 0x000e6200000e0000 */
[----:B------:R-:W-:Y:S01]  /*6980*/  FMUL R78, R78, 1.4426950216293334961 ;  /* 0x3fb8aa3b4e4e7820 */ /* 0x000fe20000400000 */
[----:B------:R-:W-:Y:S01]  /*6990*/  MUFU.EX2 R167, R167 ;  /* 0x000000a700a77308 */ /* 0x000fe20000000800 */
[----:B0-----:R-:W-:Y:S01]  /*69a0*/  FMNMX R8, R91, R76, !PT ;  /* 0x0000004c5b087209 */ /* 0x001fe20007800000 */
[----:B------:R-:W-:Y:S02]  /*69b0*/  FMUL R184, R184, 1.4426950216293334961 ;  /* 0x3fb8aa3bb8b87820 */ /* 0x000fe40000400000 */
[----:B------:R-:W-:Y:S02]  /*69c0*/  FMUL R79, R79, 1.4426950216293334961 ;  /* 0x3fb8aa3b4f4f7820 */ /* 0x000fe40000400000 */
[----:B------:R-:W-:-:S02]  /*69d0*/  FADD R165, R82, -R8 ;  /* 0x8000000852a57221 */ /* 0x000fc40000000000 */
[----:B------:R-:W0:Y:S01]  /*69e0*/  MUFU.EX2 R161, R161 ;  /* 0x000000a100a17308 */ /* 0x000e220000000800 */
[----:B--2---:R-:W-:Y:S02]  /*69f0*/  FADD R83, R163, R160 ;  /* 0x000000a0a3537221 */ /* 0x004fe40000000000 */
[----:B------:R-:W-:Y:S02]  /*6a00*/  FADD R81, R81, -R8 ;  /* 0x8000000851517221 */ /* 0x000fe40000000000 */
[----:B------:R-:W-:Y:S02]  /*6a10*/  FMUL R165, R165, 1.4426950216293334961 ;  /* 0x3fb8aa3ba5a57820 */ /* 0x000fe40000400000 */
[----:B------:R-:W-:Y:S01]  /*6a20*/  FMUL R81, R81, 1.4426950216293334961 ;  /* 0x3fb8aa3b51517820 */ /* 0x000fe20000400000 */
[----:B------:R2:W-:Y:S01]  /*6a30*/  MUFU.EX2 R159, R9 ;  /* 0x00000009009f7308 */ /* 0x0005e20000000800 */
[----:B------:R-:W-:-:S04]  /*6a40*/  FADD R76, -R8, R76 ;  /* 0x0000004c084c7221 */ /* 0x000fc80000000100 */
[----:B------:R-:W-:Y:S02]  /*6a50*/  FMUL R76, R76, 1.4426950216293334961 ;  /* 0x3fb8aa3b4c4c7820 */ /* 0x000fe40000400000 */
[----:B-1----:R-:W-:Y:S01]  /*6a60*/  FADD R88, R89, R88 ;  /* 0x0000005859587221 */ /* 0x002fe20000000000 */
[----:B------:R-:W1:Y:S01]  /*6a70*/  MUFU.EX2 R164, R164 ;  /* 0x000000a400a47308 */ /* 0x000e620000000800 */
[----:B--2---:R-:W2:Y:S01]  /*6a80*/  SHFL.BFLY PT, R9, R83, 0x2, 0x1f ;  /* 0x0c401f0053097f89 */ /* 0x004ea200000e0000 */
[----:B0-----:R-:W-:-:S03]  /*6a90*/  FADD R82, R167, R161 ;  /* 0x000000a1a7527221 */ /* 0x001fc60000000000 */
[----:B------:R-:W0:Y:S03]  /*6aa0*/  SHFL.BFLY PT, R90, R88, 0x1, 0x1f ;  /* 0x0c201f00585a7f89 */ /* 0x000e2600000e0000 */
[----:B------:R-:W-:Y:S01]  /*6ab0*/  MUFU.EX2 R165, R165 ;  /* 0x000000a500a57308 */ /* 0x000fe20000000800 */
[----:B------:R-:W3:Y:S07]  /*6ac0*/  SHFL.BFLY PT, R89, R82, 0x2, 0x1f ;  /* 0x0c401f0052597f89 */ /* 0x000eee00000e0000 */
[----:B------:R0:W4:Y:S08]  /*6ad0*/  MUFU.EX2 R158, R81 ;  /* 0x00000051009e7308 */ /* 0x0001300000000800 */
[----:B------:R5:W-:Y:S01]  /*6ae0*/  MUFU.EX2 R179, R78 ;  /* 0x0000004e00b37308 */ /* 0x000be20000000800 */
[----:B--2---:R-:W-:Y:S01]  /*6af0*/  FADD R83, R83, R9 ;  /* 0x0000000953537221 */ /* 0x004fe20000000000 */
[----:B------:R-:W-:Y:S01]  /*6b00*/  FMNMX R9, R85, R22, !PT ;  /* 0x0000001655097209 */ /* 0x000fe20007800000 */
[----:B0-----:R-:W-:-:S03]  /*6b10*/  FADD R81, R88, R90 ;  /* 0x0000005a58517221 */ /* 0x001fc60000000000 */
[----:B------:R-:W0:Y:S01]  /*6b20*/  SHFL.BFLY PT, R91, R83, 0x1, 0x1f ;  /* 0x0c201f00535b7f89 */ /* 0x000e2200000e0000 */
[----:B-1----:R-:W-:Y:S01]  /*6b30*/  FADD R88, R164, R159 ;  /* 0x0000009fa4587221 */ /* 0x002fe20000000000 */
[----:B------:R-:W-:Y:S01]  /*6b40*/  MUFU.EX2 R96, R76 ;  /* 0x0000004c00607308 */ /* 0x000fe20000000800 */
[----:B---3--:R-:W-:Y:S02]  /*6b50*/  FADD R82, R82, R89 ;  /* 0x0000005952527221 */ /* 0x008fe40000000000 */
[--C-:B------:R-:W-:Y:S01]  /*6b60*/  FADD R170, R10, -R9.reuse ;  /* 0x800000090aaa7221 */ /* 0x100fe20000000000 */
[----:B------:R-:W1:Y:S01]  /*6b70*/  SHFL.BFLY PT, R89, R88, 0x2, 0x1f ;  /* 0x0c401f0058597f89 */ /* 0x000e6200000e0000 */
[----:B----4-:R-:W-:Y:S01]  /*6b80*/  FADD R85, R165, R158 ;  /* 0x0000009ea5557221 */ /* 0x010fe20000000000 */
[----:B------:R-:W-:Y:S01]  /*6b90*/  FMNMX R10, R93, R12, !PT ;  /* 0x0000000c5d0a7209 */ /* 0x000fe20007800000 */
[----:B------:R-:W-:Y:S01]  /*6ba0*/  FADD R94, R94, -R9 ;  /* 0x800000095e5e7221 */ /* 0x000fe20000000000 */
[----:B------:R-:W2:Y:S01]  /*6bb0*/  SHFL.BFLY PT, R92, R82, 0x1, 0x1f ;  /* 0x0c201f00525c7f89 */ /* 0x000ea200000e0000 */
[----:B------:R-:W-:Y:S01]  /*6bc0*/  FMUL R170, R170, 1.4426950216293334961 ;  /* 0x3fb8aa3baaaa7820 */ /* 0x000fe20000400000 */
[----:B------:R-:W-:Y:S01]  /*6bd0*/  MUFU.EX2 R184, R184 ;  /* 0x000000b800b87308 */ /* 0x000fe20000000800 */
[----:B------:R-:W-:Y:S01]  /*6be0*/  FMUL R94, R94, 1.4426950216293334961 ;  /* 0x3fb8aa3b5e5e7820 */ /* 0x000fe20000400000 */
[----:B------:R-:W3:Y:S01]  /*6bf0*/  SHFL.BFLY PT, R90, R85, 0x2, 0x1f ;  /* 0x0c401f00555a7f89 */ /* 0x000ee200000e0000 */
[----:B------:R-:W-:-:S02]  /*6c00*/  FADD R11, R11, -R10 ;  /* 0x8000000a0b0b7221 */ /* 0x000fc40000000000 */
[----:B-----5:R-:W-:Y:S02]  /*6c10*/  FADD R78, -R7, R80 ;  /* 0x00000050074e7221 */ /* 0x020fe40000000100 */
[----:B------:R-:W-:Y:S01]  /*6c20*/  FMUL R162, R11, 1.4426950216293334961 ;  /* 0x3fb8aa3b0ba27820 */ /* 0x000fe20000400000 */
[----:B------:R-:W-:Y:S01]  /*6c30*/  MUFU.EX2 R170, R170 ;  /* 0x000000aa00aa7308 */ /* 0x000fe20000000800 */
[----:B------:R-:W-:Y:S02]  /*6c40*/  FMUL R78, R78, 1.4426950216293334961 ;  /* 0x3fb8aa3b4e4e7820 */ /* 0x000fe40000400000 */
[----:B------:R-:W-:Y:S02]  /*6c50*/  FADD R22, -R9, R22 ;  /* 0x0000001609167221 */ /* 0x000fe40000000100 */
[----:B0-----:R-:W-:Y:S02]  /*6c60*/  FADD R83, R83, R91 ;  /* 0x0000005b53537221 */ /* 0x001fe40000000000 */
[----:B------:R-:W-:Y:S01]  /*6c70*/  FADD R91, R84, -R10 ;  /* 0x8000000a545b7221 */ /* 0x000fe20000000000 */
[----:B------:R-:W0:Y:S01]  /*6c80*/  MUFU.EX2 R157, R94 ;  /* 0x0000005e009d7308 */ /* 0x000e220000000800 */
[----:B------:R-:W-:-:S02]  /*6c90*/  FMUL R22, R22, 1.4426950216293334961 ;  /* 0x3fb8aa3b16167820 */ /* 0x000fc40000400000 */
[----:B-1----:R-:W-:Y:S02]  /*6ca0*/  FADD R89, R88, R89 ;  /* 0x0000005958597221 */ /* 0x002fe40000000000 */
[----:B------:R-:W-:Y:S02]  /*6cb0*/  FMUL R91, R91, 1.4426950216293334961 ;  /* 0x3fb8aa3b5b5b7820 */ /* 0x000fe40000400000 */
[----:B--2---:R-:W-:Y:S01]  /*6cc0*/  FADD R82, R82, R92 ;  /* 0x0000005c52527221 */ /* 0x004fe20000000000 */
[----:B------:R-:W1:Y:S01]  /*6cd0*/  SHFL.BFLY PT, R84, R89, 0x1, 0x1f ;  /* 0x0c201f0059547f89 */ /* 0x000e6200000e0000 */
[----:B------:R-:W-:Y:S01]  /*6ce0*/  MUFU.EX2 R162, R162 ;  /* 0x000000a200a27308 */ /* 0x000fe20000000800 */
[----:B---3--:R-:W-:-:S05]  /*6cf0*/  FADD R85, R85, R90 ;  /* 0x0000005a55557221 */ /* 0x008fca0000000000 */
[----:B------:R-:W2:Y:S01]  /*6d00*/  SHFL.BFLY PT, R90, R85, 0x1, 0x1f ;  /* 0x0c201f00555a7f89 */ /* 0x000ea200000e0000 */
[----:B0-----:R-:W-:Y:S01]  /*6d10*/  FADD R11, R170, R157 ;  /* 0x0000009daa0b7221 */ /* 0x001fe20000000000 */
[----:B------:R-:W0:Y:S04]  /*6d20*/  MUFU.EX2 R156, R91 ;  /* 0x0000005b009c7308 */ /* 0x000e280000000800 */
[----:B------:R-:W3:Y:S04]  /*6d30*/  SHFL.BFLY PT, R88, R11, 0x2, 0x1f ;  /* 0x0c401f000b587f89 */ /* 0x000ee800000e0000 */
[----:B------:R4:W-:Y:S01]  /*6d40*/  MUFU.EX2 R172, R78 ;  /* 0x0000004e00ac7308 */ /* 0x0009e20000000800 */
[----:B-1----:R-:W-:-:S07]  /*6d50*/  FADD R84, R89, R84 ;  /* 0x0000005459547221 */ /* 0x002fce0000000000 */
[----:B------:R-:W-:Y:S01]  /*6d60*/  MUFU.EX2 R174, R79 ;  /* 0x0000004f00ae7308 */ /* 0x000fe20000000800 */
[----:B----4-:R-:W-:Y:S02]  /*6d70*/  FADD R78, -R10, R12 ;  /* 0x0000000c0a4e7221 */ /* 0x010fe40000000100 */
[----:B--2---:R-:W-:-:S05]  /*6d80*/  FADD R85, R85, R90 ;  /* 0x0000005a55557221 */ /* 0x004fca0000000000 */
[----:B------:R1:W-:Y:S01]  /*6d90*/  MUFU.EX2 R12, R22 ;  /* 0x00000016000c7308 */ /* 0x0003e20000000800 */
[----:B---3--:R-:W-:Y:S02]  /*6da0*/  FADD R89, R11, R88 ;  /* 0x000000580b597221 */ /* 0x008fe40000000000 */
[----:B0-----:R-:W-:Y:S01]  /*6db0*/  FADD R88, R162, R156 ;  /* 0x0000009ca2587221 */ /* 0x001fe20000000000 */
[----:B------:R-:W-:Y:S01]  /*6dc0*/  LDS R11, [R242+0x8000] ;  /* 0x00800000f20b7984 */ /* 0x000fe20000000800 */
[----:B-1----:R-:W-:-:S03]  /*6dd0*/  FMUL R22, R78, 1.4426950216293334961 ;  /* 0x3fb8aa3b4e167820 */ /* 0x002fc60000400000 */
[----:B------:R-:W0:Y:S03]  /*6de0*/  SHFL.BFLY PT, R90, R88, 0x2, 0x1f ;  /* 0x0c401f00585a7f89 */ /* 0x000e2600000e0000 */
[----:B------:R-:W-:Y:S01]  /*6df0*/  MUFU.EX2 R22, R22 ;  /* 0x0000001600167308 */ /* 0x000fe20000000800 */
[----:B0-----:R-:W-:Y:S02]  /*6e00*/  FADD R88, R88, R90 ;  /* 0x0000005a58587221 */ /* 0x001fe40000000000 */
[----:B------:R-:W0:Y:S01]  /*6e10*/  SHFL.BFLY PT, R90, R89, 0x1, 0x1f ;  /* 0x0c201f00595a7f89 */ /* 0x000e2200000e0000 */
[----:B------:R-:W-:-:S05]  /*6e20*/  FMNMX R11, R11, R20, !PT ;  /* 0x000000140b0b7209 */ /* 0x000fca0007800000 */
[--C-:B------:R-:W-:Y:S02]  /*6e30*/  FADD R171, R86, -R11.reuse ;  /* 0x8000000b56ab7221 */ /* 0x100fe40000000000 */
[----:B------:R-:W-:Y:S02]  /*6e40*/  FADD R87, R87, -R11 ;  /* 0x8000000b57577221 */ /* 0x000fe40000000000 */
[----:B------:R-:W-:Y:S02]  /*6e50*/  FMUL R171, R171, 1.4426950216293334961 ;  /* 0x3fb8aa3babab7820 */ /* 0x000fe40000400000 */
[----:B------:R-:W-:Y:S02]  /*6e60*/  FMUL R87, R87, 1.4426950216293334961 ;  /* 0x3fb8aa3b57577820 */ /* 0x000fe40000400000 */
[----:B------:R-:W-:Y:S02]  /*6e70*/  FADD R20, -R11, R20 ;  /* 0x000000140b147221 */ /* 0x000fe40000000100 */
[----:B0-----:R-:W-:Y:S01]  /*6e80*/  FADD R86, R89, R90 ;  /* 0x0000005a59567221 */ /* 0x001fe20000000000 */
[----:B------:R-:W-:Y:S01]  /*6e90*/  MUFU.EX2 R171, R171 ;  /* 0x000000ab00ab7308 */ /* 0x000fe20000000800 */
[----:B------:R-:W0:Y:S01]  /*6ea0*/  SHFL.BFLY PT, R89, R88, 0x1, 0x1f ;  /* 0x0c201f0058597f89 */ /* 0x000e2200000e0000 */
[----:B------:R-:W-:-:S06]  /*6eb0*/  FMUL R20, R20, 1.4426950216293334961 ;  /* 0x3fb8aa3b14147820 */ /* 0x000fcc0000400000 */
[----:B------:R0:W1:Y:S08]  /*6ec0*/  MUFU.EX2 R155, R87 ;  /* 0x00000057009b7308 */ /* 0x0000700000000800 */
[----:B------:R-:W2:Y:S01]  /*6ed0*/  MUFU.EX2 R20, R20 ;  /* 0x0000001400147308 */ /* 0x000ea20000000800 */
[----:B0-----:R-:W-:Y:S02]  /*6ee0*/  FADD R87, R88, R89 ;  /* 0x0000005958577221 */ /* 0x001fe40000000000 */
[----:B-1----:R-:W-:-:S05]  /*6ef0*/  FADD R88, R171, R155 ;  /* 0x0000009bab587221 */ /* 0x002fca0000000000 */
[----:B------:R-:W0:Y:S02]  /*6f00*/  SHFL.BFLY PT, R77, R88, 0x2, 0x1f ;  /* 0x0c401f00584d7f89 */ /* 0x000e2400000e0000 */
[----:B0-----:R-:W-:-:S05]  /*6f10*/  FADD R77, R88, R77 ;  /* 0x0000004d584d7221 */ /* 0x001fca0000000000 */
[----:B------:R-:W0:Y:S02]  /*6f20*/  SHFL.BFLY PT, R76, R77, 0x1, 0x1f ;  /* 0x0c201f004d4c7f89 */ /* 0x000e2400000e0000 */
[----:B0-----:R-:W-:Y:S02]  /*6f30*/  FADD R76, R77, R76 ;  /* 0x0000004c4d4c7221 */ /* 0x001fe40000000000 */
[----:B------:R-:W-:Y:S06]  /*6f40*/  BAR.SYNC.DEFER_BLOCKING 0x0 ;  /* 0x0000000000007b1d */ /* 0x000fec0000010000 */
[----:B------:R-:W-:Y:S05]  /*6f50*/  @P6 BRA `(.L_x_11) ;  /* 0x000000c000006947 */ /* 0x000fea0003800000 */
[----:B--2---:R-:W0:Y:S02]  /*6f60*/  S2R R98, SR_TID.X ;  /* 0x0000000000627919 */ /* 0x004e240000002100 */
[----:B0-----:R-:W-:-:S02]  /*6f70*/  LOP3.LUT R99, R98, 0x1c, RZ, 0xc0, !PT ;  /* 0x0000001c62637812 */ /* 0x001fc400078ec0ff */
[----:B------:R-:W-:-:S03]  /*6f80*/  LOP3.LUT R98, R98, 0xff, RZ, 0xc0, !PT ;  /* 0x000000ff62627812 */ /* 0x000fc600078ec0ff */
[----:B------:R-:W-:Y:S01]  /*6f90*/  IMAD.SHL.U32 R99, R99, 0x8, RZ ;  /* 0x0000000863637824 */ /* 0x000fe200078e00ff */
[--C-:B------:R-:W-:Y:S02]  /*6fa0*/  SHF.R.U32.HI R100, RZ, 0x3, R98.reuse ;  /* 0x00000003ff647819 */ /* 0x100fe40000011662 */
[----:B------:R-:W-:Y:S02]  /*6fb0*/  SHF.R.U32.HI R98, RZ, 0x3, R98 ;  /* 0x00000003ff627819 */ /* 0x000fe40000011662 */
[----:B------:R-:W-:Y:S02]  /*6fc0*/  LOP3.LUT R100, R100, 0x1c, RZ, 0xc0, !PT ;  /* 0x0000001c64647812 */ /* 0x000fe400078ec0ff */
[----:B------:R-:W-:Y:S02]  /*6fd0*/  LOP3.LUT R98, R98, 0x1c, RZ, 0xc0, !PT ;  /* 0x0000001c62627812 */ /* 0x000fe400078ec0ff */
[----:B------:R-:W-:-:S03]  /*6fe0*/  IADD3 R99, R99, R100, RZ ;  /* 0x0000006463637210 */ /* 0x000fc60007ffe0ff */
[----:B------:R-:W-:Y:S02]  /*6ff0*/  IMAD.IADD R98, R98, 0x1, R248 ;  /* 0x0000000162627824 */ /* 0x000fe400078e02f8 */
[----:B------:R0:W-:Y:S04]  /*7000*/  STS [R99+0x8000], R81 ;  /* 0x0080005163007388 */ /* 0x0001e80000000800 */
[----:B------:R0:W-:Y:S02]  /*7010*/  STS [R98+0x8000], R82 ;  /* 0x0080005262007388 */ /* 0x0001e40000000800 */
.L_x_11:
[----:B--2---:R-:W-:Y:S05]  /*7020*/  BSYNC B0 ;  /* 0x0000000000007941 */ /* 0x004fea0003800000 */
.L_x_10:
[----:B------:R-:W-:Y:S01]  /*7030*/  BSSY B0, `(.L_x_12) ;  /* 0x0000022000007945 */ /* 0x000fe20003800000 */
[----:B------:R-:W-:Y:S01]  /*7040*/  BSSY B1, `(.L_x_13) ;  /* 0x000001f000017945 */ /* 0x000fe20003800000 */
[----:B------:R-:W-:Y:S05]  /*7050*/  @P6 BRA `(.L_x_14) ;  /* 0x000000d000006947 */ /* 0x000fea0003800000 */
[----:B------:R-:W1:Y:S02]  /*7060*/  S2R R77, SR_TID.X ;  /* 0x00000000004d7919 */ /* 0x000e640000002100 */
[----:B-1----:R-:W-:-:S04]  /*7070*/  LOP3.LUT R77, R77, 0xff, RZ, 0xc0, !PT ;  /* 0x000000ff4d4d7812 */ /* 0x002fc800078ec0ff */
[----:B------:R-:W-:-:S04]  /*7080*/  SHF.R.U32.HI R77, RZ, 0x3, R77 ;  /* 0x00000003ff4d7819 */ /* 0x000fc8000001164d */
[----:B------:R-:W-:-:S05]  /*7090*/  LOP3.LUT R77, R77, 0x1c, RZ, 0xc0, !PT ;  /* 0x0000001c4d4d7812 */ /* 0x000fca00078ec0ff */
[----:B------:R-:W-:-:S05]  /*70a0*/  IMAD.IADD R77, R77, 0x1, R247 ;  /* 0x000000014d4d7824 */ /* 0x000fca00078e02f7 */
[----:B------:R1:W-:Y:S01]  /*70b0*/  STS [R77+0x8000], R83 ;  /* 0x008000534d007388 */ /* 0x0003e20000000800 */
[----:B------:R-:W-:Y:S05]  /*70c0*/  @P6 BRA `(.L_x_15) ;  /* 0x000000d000006947 */ /* 0x000fea0003800000 */
[----:B-1----:R-:W1:Y:S02]  /*70d0*/  S2R R77, SR_TID.X ;  /* 0x00000000004d7919 */ /* 0x002e640000002100 */
[----:B-1----:R-:W-:-:S04]  /*70e0*/  LOP3.LUT R77, R77, 0xff, RZ, 0xc0, !PT ;  /* 0x000000ff4d4d7812 */ /* 0x002fc800078ec0ff */
[----:B------:R-:W-:-:S04]  /*70f0*/  SHF.R.U32.HI R77, RZ, 0x3, R77 ;  /* 0x00000003ff4d7819 */ /* 0x000fc8000001164d */
[----:B------:R-:W-:-:S04]  /*7100*/  LOP3.LUT R77, R77, 0x1c, RZ, 0xc0, !PT ;  /* 0x0000001c4d4d7812 */ /* 0x000fc800078ec0ff */
[----:B------:R-:W-:-:S05]  /*7110*/  IADD3 R77, R77, R246, RZ ;  /* 0x000000f64d4d7210 */ /* 0x000fca0007ffe0ff */
[----:B------:R1:W-:Y:S02]  /*7120*/  STS [R77+0x8000], R84 ;  /* 0x008000544d007388 */ /* 0x0003e40000000800 */
.L_x_14:
[----:B------:R-:W-:Y:S05]  /*7130*/  @P6 BRA `(.L_x_16) ;  /* 0x000000c000006947 */ /* 0x000fea0003800000 */
[----:B-1----:R-:W1:Y:S02]  /*7140*/  S2R R77, SR_TID.X ;  /* 0x00000000004d7919 */ /* 0x002e640000002100 */
[----:B-1----:R-:W-:-:S04]  /*7150*/  LOP3.LUT R77, R77, 0xff, RZ, 0xc0, !PT ;  /* 0x000000ff4d4d7812 */ /* 0x002fc800078ec0ff */
[----:B------:R-:W-:-:S04]  /*7160*/  SHF.R.U32.HI R77, RZ, 0x3, R77 ;  /* 0x00000003ff4d7819 */ /* 0x000fc8000001164d */
[----:B------:R-:W-:-:S05]  /*7170*/  LOP3.LUT R77, R77, 0x1c, RZ, 0xc0, !PT ;  /* 0x0000001c4d4d7812 */ /* 0x000fca00078ec0ff */
[----:B------:R-:W-:-:S05]  /*7180*/  IMAD.IADD R77, R77, 0x1, R245 ;  /* 0x000000014d4d7824 */ /* 0x000fca00078e02f5 */
[----:B------:R1:W-:Y:S02]  /*7190*/  STS [R77+0x8000], R85 ;  /* 0x008000554d007388 */ /* 0x0003e40000000800 */
.L_x_15:
[----:B------:R-:W-:Y:S05]  /*71a0*/  @P6 BRA `(.L_x_17) ;  /* 0x0000008000006947 */ /* 0x000fea0003800000 */
[----:B-1----:R-:W-:-:S04]  /*71b0*/  LOP3.LUT R77, R97, 0xff, RZ, 0xc0, !PT ;  /* 0x000000ff614d7812 */ /* 0x002fc800078ec0ff */
[----:B------:R-:W-:-:S04]  /*71c0*/  SHF.R.U32.HI R77, RZ, 0x3, R77 ;  /* 0x00000003ff4d7819 */ /* 0x000fc8000001164d */
[----:B------:R-:W-:-:S05]  /*71d0*/  LOP3.LUT R77, R77, 0x1c, RZ, 0xc0, !PT ;  /* 0x0000001c4d4d7812 */ /* 0x000fca00078ec0ff */
[----:B------:R-:W-:-:S05]  /*71e0*/  IMAD.IADD R77, R77, 0x1, R244 ;  /* 0x000000014d4d7824 */ /* 0x000fca00078e02f4 */
[----:B------:R1:W-:Y:S02]  /*71f0*/  STS [R77+0x8000], R86 ;  /* 0x008000564d007388 */ /* 0x0003e40000000800 */
.L_x_16:
[----:B------:R-:W-:Y:S01]  /*7200*/  @P6 BREAK B1 ;  /* 0x0000000000016942 */ /* 0x000fe20003800000 */
[----:B------:R-:W-:Y:S05]  /*7210*/  @P6 BRA `(.L_x_18) ;  /* 0x0000003000006947 */ /* 0x000fea0003800000 */
[----:B------:R2:W-:Y:S02]  /*7220*/  STS [R252+0x8000], R87 ;  /* 0x00800057fc007388 */ /* 0x0005e40000000800 */
.L_x_17:
[----:B------:R-:W-:Y:S05]  /*7230*/  BSYNC B1 ;  /* 0x0000000000017941 */ /* 0x000fea0003800000 */
.L_x_13:
[----:B------:R3:W-:Y:S02]  /*7240*/  @!P6 STS [R249+0x8000], R76 ;  /* 0x0080004cf900e388 */ /* 0x0007e40000000800 */
.L_x_18:
[----:B------:R-:W-:Y:S05]  /*7250*/  BSYNC B0 ;  /* 0x0000000000007941 */ /* 0x000fea0003800000 */
.L_x_12:
[----:B------:R-:W-:Y:S01]  /*7260*/  WARPSYNC 0xffffffff ;  /* 0xffffffff00007948 */ /* 0x000fe20003800000 */
[----:B------:R-:W4:Y:S04]  /*7270*/  LDL.64 R92, [R1+0x300] ;  /* 0x00030000015c7983 */ /* 0x000f280000100a00 */
[----:B-1----:R-:W5:Y:S04]  /*7280*/  LDL.64 R84, [R1+0x2f8] ;  /* 0x0002f80001547983 */ /* 0x002f680000100a00 */
[----:B0-2---:R-:W2:Y:S04]  /*7290*/  LDL.64 R98, [R1+0x2c0] ;  /* 0x0002c00001627983 */ /* 0x005ea80000100a00 */
[----:B------:R-:W-:Y:S06]  /*72a0*/  BAR.SYNC.DEFER_BLOCKING 0x0 ;  /* 0x0000000000007b1d */ /* 0x000fec0000010000 */
[----:B---3--:R-:W3:Y:S04]  /*72b0*/  LDL.64 R100, [R1+0x2f0] ;  /* 0x0002f00001647983 */ /* 0x008ee80000100a00 */
[----:B------:R-:W2:Y:S04]  /*72c0*/  LDL.64 R82, [R1+0x2e8] ;  /* 0x0002e80001527983 */ /* 0x000ea80000100a00 */
[----:B------:R-:W2:Y:S04]  /*72d0*/  LDL.64 R80, [R1+0x2e0] ;  /* 0x0002e00001507983 */ /* 0x000ea80000100a00 */
[----:B------:R-:W3:Y:S04]  /*72e0*/  LDL.64 R90, [R1+0x2d8] ;  /* 0x0002d800015a7983 */ /* 0x000ee80000100a00 */
[----:B------:R-:W3:Y:S04]  /*72f0*/  LDL.64 R140, [R1+0x2d0] ;  /* 0x0002d000018c7983 */ /* 0x000ee80000100a00 */
[----:B------:R-:W0:Y:S04]  /*7300*/  LDS R78, [R95.X4+0x8000] ;  /* 0x008000005f4e7984 */ /* 0x000e280000004800 */
[----:B------:R-:W1:Y:S04]  /*7310*/  LDS R76, [R95.X4+0x8400] ;  /* 0x008400005f4c7984 */ /* 0x000e680000004800 */
[----:B------:R-:W3:Y:S04]  /*7320*/  LDL.64 R88, [R1+0x2c8] ;  /* 0x0002c80001587983 */ /* 0x000ee80000100a00 */
[----:B------:R-:W3:Y:S04]  /*7330*/  LDL.64 R86, [R1+0x2b8] ;  /* 0x0002b80001567983 */ /* 0x000ee80000100a00 */
[----:B------:R-:W3:Y:S04]  /*7340*/  LDL.64 R104, [R1+0x290] ;  /* 0x0002900001687983 */ /* 0x000ee80000100a00 */
[----:B------:R-:W3:Y:S04]  /*7350*/  LDL.64 R106, [R1+0x2b0] ;  /* 0x0002b000016a7983 */ /* 0x000ee80000100a00 */
[----:B------:R-:W3:Y:S04]  /*7360*/  LDL.64 R130, [R1+0x2a0] ;  /* 0x0002a00001827983 */ /* 0x000ee80000100a00 */
[----:B------:R-:W3:Y:S04]  /*7370*/  LDL.64 R144, [R1+0x270] ;  /* 0x0002700001907983 */ /* 0x000ee80000100a00 */
[----:B------:R-:W3:Y:S04]  /*7380*/  LDL.64 R128, [R1+0x280] ;  /* 0x0002800001807983 */ /* 0x000ee80000100a00 */
[----:B------:R-:W3:Y:S04]  /*7390*/  LDL.64 R146, [R1+0x258] ;  /* 0x0002580001927983 */ /* 0x000ee80000100a00 */
[----:B0-----:R-:W0:Y:S04]  /*73a0*/  SHFL.BFLY PT, R79, R78, 0x4, 0x1f ;  /* 0x0c801f004e4f7f89 */ /* 0x001e2800000e0000 */
[----:B-1----:R-:W1:Y:S04]  /*73b0*/  SHFL.BFLY PT, R77, R76, 0x4, 0x1f ;  /* 0x0c801f004c4d7f89 */ /* 0x002e6800000e0000 */
[----:B------:R-:W3:Y:S04]  /*73c0*/  LDL.64 R102, [R1+0x288] ;  /* 0x0002880001667983 */ /* 0x000ee80000100a00 */
[----:B------:R-:W3:Y:S04]  /*73d0*/  LDL.64 R180, [R1+0x228] ;  /* 0x0002280001b47983 */ /* 0x000ee80000100a00 */
[----:B------:R-:W3:Y:S04]  /*73e0*/  LDL.64 R142, [R1+0x238] ;  /* 0x00023800018e7983 */ /* 0x000ee80000100a00 */
[----:B------:R-:W3:Y:S01]  /*73f0*/  LDL.64 R168, [R1+0x220] ;  /* 0x0002200001a87983 */ /* 0x000ee20000100a00 */
[----:B0-----:R-:W-:-:S03]  /*7400*/  FADD R79, R78, R79 ;  /* 0x0000004f4e4f7221 */ /* 0x001fc60000000000 */
[----:B------:R-:W3:Y:S01]  /*7410*/  LDL.64 R190, [R1+0x1f0] ;  /* 0x0001f00001be7983 */ /* 0x000ee20000100a00 */
[----:B-1----:R-:W-:-:S03]  /*7420*/  FADD R77, R76, R77 ;  /* 0x0000004d4c4d7221 */ /* 0x002fc60000000000 */
[----:B------:R-:W0:Y:S04]  /*7430*/  SHFL.BFLY PT, R78, R79, 0x2, 0x1f ;  /* 0x0c401f004f4e7f89 */ /* 0x000e2800000e0000 */
[----:B------:R-:W1:Y:S04]  /*7440*/  SHFL.BFLY PT, R76, R77, 0x2, 0x1f ;  /* 0x0c401f004d4c7f89 */ /* 0x000e6800000e0000 */
        /* <DEDUP_REMOVED lines=9> */
[----:B------:R-:W3:Y:S01]  /*74e0*/  LDL.64 R202, [R1+0x198] ;  /* 0x0001980001ca7983 */ /* 0x000ee20000100a00 */
[----:B0-----:R-:W-:Y:S02]  /*74f0*/  FADD R79, R78, R79 ;  /* 0x0000004f4e4f7221 */ /* 0x001fe40000000000 */
[----:B-1----:R-:W-:-:S03]  /*7500*/  FADD R77, R76, R77 ;  /* 0x0000004d4c4d7221 */ /* 0x002fc60000000000 */
[----:B------:R-:W-:Y:S04]  /*7510*/  @!P5 STS [R95.X4+0x8000], R79 ;  /* 0x0080004f5f00d388 */ /* 0x000fe80000004800 */
[----:B------:R0:W-:Y:S04]  /*7520*/  @!P5 STS [R95.X4+0x8400], R77 ;  /* 0x0084004d5f00d388 */ /* 0x0001e80000004800 */
[----:B------:R-:W-:Y:S06]  /*7530*/  BAR.SYNC.DEFER_BLOCKING 0x0 ;  /* 0x0000000000007b1d */ /* 0x000fec0000010000 */
[----:B0-----:R-:W3:Y:S04]  /*7540*/  LDL.64 R94, [R1+0x2a8] ;  /* 0x0002a800015e7983 */ /* 0x001ee80000100a00 */
[----:B------:R0:W1:Y:S01]  /*7550*/  LDS R217, [R216.X8+0x8000] ;  /* 0x00800000d8d97984 */ /* 0x0000620000008800 */
[----:B----4-:R-:W-:-:S03]  /*7560*/  IMAD.WIDE R76, R17, 0x2, R92 ;  /* 0x00000002114c7825 */ /* 0x010fc600078e025c */
[----:B------:R-:W4:Y:S01]  /*7570*/  LDL.64 R92, [R1+0x298] ;  /* 0x00029800015c7983 */ /* 0x000f220000100a00 */
[----:B-----5:R-:W-:-:S03]  /*7580*/  IMAD.WIDE R84, R17, 0x2, R84 ;  /* 0x0000000211547825 */ /* 0x020fc600078e0254 */
[----:B------:R5:W4:Y:S04]  /*7590*/  LDG.E.U16 R76, [R76.64] ;  /* 0x000000064c4c7981 */ /* 0x000b28000c1e1500 */
[----:B-----5:R2:W5:Y:S02]  /*75a0*/  LDG.E.U16 R77, [R84.64] ;  /* 0x00000006544d7981 */ /* 0x020564000c1e1500 */
[C---:B--2---:R-:W-:Y:S02]  /*75b0*/  IMAD.WIDE R84, R17.reuse, 0x2, R98 ;  /* 0x0000000211547825 */ /* 0x044fe400078e0262 */
[----:B------:R-:W2:Y:S02]  /*75c0*/  LDL.64 R98, [R1+0x268] ;  /* 0x0002680001627983 */ /* 0x000ea40000100a00 */
[----:B---3--:R-:W-:-:S02]  /*75d0*/  IMAD.WIDE R78, R17, 0x2, R100 ;  /* 0x00000002114e7825 */ /* 0x008fc400078e0264 */
[----:B------:R-:W3:Y:S02]  /*75e0*/  LDL.64 R100, [R1+0x278] ;  /* 0x0002780001647983 */ /* 0x000ee40000100a00 */
[C---:B------:R-:W-:Y:S02]  /*75f0*/  IMAD.WIDE R82, R17.reuse, 0x2, R82 ;  /* 0x0000000211527825 */ /* 0x040fe400078e0252 */
[----:B------:R0:W3:Y:S02]  /*7600*/  LDG.E.U16 R78, [R78.64] ;  /* 0x000000064e4e7981 */ /* 0x0000e4000c1e1500 */
[C---:B------:R-:W-:Y:S02]  /*7610*/  IMAD.WIDE R80, R17.reuse, 0x2, R80 ;  /* 0x0000000211507825 */ /* 0x040fe400078e0250 */
[----:B------:R1:W3:Y:S02]  /*7620*/  LDG.E.U16 R84, [R84.64] ;  /* 0x0000000654547981 */ /* 0x0002e4000c1e1500 */
[----:B------:R-:W-:-:S02]  /*7630*/  IMAD.WIDE R90, R17, 0x2, R90 ;  /* 0x00000002115a7825 */ /* 0x000fc400078e025a */
[----:B------:R1:W3:Y:S04]  /*7640*/  LDG.E.U16 R80, [R80.64] ;  /* 0x0000000650507981 */ /* 0x0002e8000c1e1500 */
[----:B0-----:R0:W5:Y:S01]  /*7650*/  LDG.E.U16 R79, [R82.64] ;  /* 0x00000006524f7981 */ /* 0x001162000c1e1500 */
[----:B------:R-:W-:-:S04]  /*7660*/  IMAD.WIDE R88, R17, 0x2, R88 ;  /* 0x0000000211587825 */ /* 0x000fc800078e0258 */
[C---:B------:R-:W-:Y:S01]  /*7670*/  IMAD.WIDE R86, R17.reuse, 0x2, R86 ;  /* 0x0000000211567825 */ /* 0x040fe200078e0256 */
[----:B-1----:R1:W5:Y:S03]  /*7680*/  LDG.E.U16 R81, [R90.64] ;  /* 0x000000065a517981 */ /* 0x002366000c1e1500 */
[C---:B0-----:R-:W-:Y:S01]  /*7690*/  IMAD.WIDE R82, R17.reuse, 0x2, R140 ;  /* 0x0000000211527825 */ /* 0x041fe200078e028c */
[----:B------:R0:W5:Y:S04]  /*76a0*/  LDG.E.U16 R85, [R86.64] ;  /* 0x0000000656557981 */ /* 0x000168000c1e1500 */
[----:B------:R-:W5:Y:S01]  /*76b0*/  LDL.64 R140, [R1+0x248] ;  /* 0x00024800018c7983 */ /* 0x000f620000100a00 */
[----:B-1----:R-:W-:-:S03]  /*76c0*/  IMAD.WIDE R90, R17, 0x2, R104 ;  /* 0x00000002115a7825 */ /* 0x002fc600078e0268 */
[----:B------:R1:W5:Y:S01]  /*76d0*/  LDG.E.U16 R82, [R82.64] ;  /* 0x0000000652527981 */ /* 0x000362000c1e1500 */
[----:B0-----:R-:W-:-:S03]  /*76e0*/  IMAD.WIDE R86, R17, 0x2, R106 ;  /* 0x0000000211567825 */ /* 0x001fc600078e026a */
[----:B------:R-:W5:Y:S04]  /*76f0*/  LDL.64 R104, [R1+0x250] ;  /* 0x0002500001687983 */ /* 0x000f680000100a00 */
[----:B------:R-:W5:Y:S04]  /*7700*/  LDL.64 R106, [R1+0x260] ;  /* 0x00026000016a7983 */ /* 0x000f680000100a00 */
[----:B-1----:R0:W5:Y:S04]  /*7710*/  LDG.E.U16 R83, [R88.64] ;  /* 0x0000000658537981 */ /* 0x002168000c1e1500 */
[----:B------:R1:W5:Y:S01]  /*7720*/  LDG.E.U16 R86, [R86.64] ;  /* 0x0000000656567981 */ /* 0x000362000c1e1500 */
[----:B------:R-:W-:-:S03]  /*7730*/  IMAD.WIDE R102, R17, 0x2, R102 ;  /* 0x0000000211667825 */ /* 0x000fc600078e0266 */
[----:B------:R1:W5:Y:S01]  /*7740*/  LDG.E.U16 R90, [R90.64] ;  /* 0x000000065a5a7981 */ /* 0x000362000c1e1500 */
[----:B0-----:R-:W-:-:S03]  /*7750*/  IMAD.WIDE R88, R17, 0x2, R130 ;  /* 0x0000000211587825 */ /* 0x001fc600078e0282 */
[----:B------:R-:W5:Y:S04]  /*7760*/  LDL.64 R130, [R1+0x240] ;  /* 0x0002400001827983 */ /* 0x000f680000100a00 */
[----:B------:R0:W5:Y:S04]  /*7770*/  LDG.E.U16 R88, [R88.64] ;  /* 0x0000000658587981 */ /* 0x000168000c1e1500 */
[----:B-1----:R1:W5:Y:S01]  /*7780*/  LDG.E.U16 R91, [R102.64] ;  /* 0x00000006665b7981 */ /* 0x002362000c1e1500 */
[----:B------:R-:W-:-:S05]  /*7790*/  IMAD.WIDE R94, R17, 0x2, R94 ;  /* 0x00000002115e7825 */ /* 0x000fca00078e025e */
[----:B------:R0:W5:Y:S02]  /*77a0*/  LDG.E.U16 R87, [R94.64] ;  /* 0x000000065e577981 */ /* 0x000164000c1e1500 */
[C---:B0-----:R-:W-:Y:S02]  /*77b0*/  IMAD.WIDE R94, R17.reuse, 0x2, R144 ;  /* 0x00000002115e7825 */ /* 0x041fe400078e0290 */
[----:B------:R-:W5:Y:S04]  /*77c0*/  LDL.64 R144, [R1+0x218] ;  /* 0x0002180001907983 */ /* 0x000f680000100a00 */
[----:B------:R0:W5:Y:S01]  /*77d0*/  LDG.E.U16 R94, [R94.64] ;  /* 0x000000065e5e7981 */ /* 0x000162000c1e1500 */
[----:B----4-:R-:W-:-:S05]  /*77e0*/  IMAD.WIDE R92, R17, 0x2, R92 ;  /* 0x00000002115c7825 */ /* 0x010fca00078e025c */
[----:B------:R4:W5:Y:S02]  /*77f0*/  LDG.E.U16 R89, [R92.64] ;  /* 0x000000065c597981 */ /* 0x000964000c1e1500 */
[C---:B----4-:R-:W-:Y:S02]  /*7800*/  IMAD.WIDE R92, R17.reuse, 0x2, R128 ;  /* 0x00000002115c7825 */ /* 0x050fe400078e0280 */
[----:B------:R-:W4:Y:S04]  /*7810*/  LDL.64 R128, [R1+0x230] ;  /* 0x0002300001807983 */ /* 0x000f280000100a00 */
[----:B------:R0:W4:Y:S01]  /*7820*/  LDG.E.U16 R92, [R92.64] ;  /* 0x000000065c5c7981 */ /* 0x000122000c1e1500 */
[----:B--2---:R-:W-:-:S05]  /*7830*/  IMAD.WIDE R98, R17, 0x2, R98 ;  /* 0x0000000211627825 */ /* 0x004fca00078e0262 */
[----:B0-----:R0:W2:Y:S02]  /*7840*/  LDG.E.U16 R95, [R98.64] ;  /* 0x00000006625f7981 */ /* 0x0010a4000c1e1500 */
[C---:B0-----:R-:W-:Y:S02]  /*7850*/  IMAD.WIDE R98, R17.reuse, 0x2, R146 ;  /* 0x0000000211627825 */ /* 0x041fe400078e0292 */
[----:B------:R-:W2:Y:S02]  /*7860*/  LDL.64 R146, [R1+0x210] ;  /* 0x0002100001927983 */ /* 0x000ea40000100a00 */
[C---:B---3--:R-:W-:Y:S02]  /*7870*/  IMAD.WIDE R100, R17.reuse, 0x2, R100 ;  /* 0x0000000211647825 */ /* 0x048fe400078e0264 */
[----:B------:R0:W3:Y:S04]  /*7880*/  LDG.E.U16 R98, [R98.64] ;  /* 0x0000000662627981 */ /* 0x0000e8000c1e1500 */
[----:B------:R5:W3:Y:S02]  /*7890*/  LDG.E.U16 R93, [R100.64] ;  /* 0x00000006645d7981 */ /* 0x000ae4000c1e1500 */
[----:B-----5:R-:W-:-:S02]  /*78a0*/  IMAD.WIDE R100, R17, 0x2, R140 ;  /* 0x0000000211647825 */ /* 0x020fc400078e028c */
[----:B------:R-:W5:Y:S04]  /*78b0*/  LDL.64 R140, [R1+0x208] ;  /* 0x00020800018c7983 */ /* 0x000f680000100a00 */
[----:B------:R1:W3:Y:S01]  /*78c0*/  LDG.E.U16 R100, [R100.64] ;  /* 0x0000000664647981 */ /* 0x0002e2000c1e1500 */
[----:B------:R-:W-:-:S04]  /*78d0*/  IMAD.WIDE R104, R17, 0x2, R104 ;  /* 0x0000000211687825 */ /* 0x000fc800078e0268 */
[C---:B------:R-:W-:Y:S01]  /*78e0*/  IMAD.WIDE R106, R17.reuse, 0x2, R106 ;  /* 0x00000002116a7825 */ /* 0x040fe200078e026a */
[----:B0-----:R0:W3:Y:S04]  /*78f0*/  LDG.E.U16 R99, [R104.64] ;  /* 0x0000000668637981 */ /* 0x0010e8000c1e1500 */
[----:B------:R1:W3:Y:S01]  /*7900*/  LDG.E.U16 R97, [R106.64] ;  /* 0x000000066a617981 */ /* 0x0002e2000c1e1500 */
[----:B0-----:R-:W-:-:S03]  /*7910*/  IMAD.WIDE R104, R17, 0x2, R180 ;  /* 0x0000000211687825 */ /* 0x001fc600078e02b4 */
[----:B------:R-:W3:Y:S01]  /*7920*/  LDL.64 R180, [R1+0x1e0] ;  /* 0x0001e00001b47983 */ /* 0x000ee20000100a00 */
[----:B-1----:R-:W-:-:S03]  /*7930*/  IMAD.WIDE R102, R17, 0x2, R130 ;  /* 0x0000000211667825 */ /* 0x002fc600078e0282 */
[----:B------:R0:W3:Y:S01]  /*7940*/  LDG.E.U16 R104, [R104.64] ;  /* 0x0000000668687981 */ /* 0x0000e2000c1e1500 */
[----:B------:R-:W-:-:S03]  /*7950*/  IMAD.WIDE R106, R17, 0x2, R168 ;  /* 0x00000002116a7825 */ /* 0x000fc600078e02a8 */
[----:B------:R1:W3:Y:S04]  /*7960*/  LDG.E.U16 R101, [R102.64] ;  /* 0x0000000666657981 */ /* 0x0002e8000c1e1500 */
[----:B------:R-:W3:Y:S04]  /*7970*/  LDL.64 R168, [R1+0x1d0] ;  /* 0x0001d00001a87983 */ /* 0x000ee80000100a00 */
[----:B0-----:R0:W3:Y:S01]  /*7980*/  LDG.E.U16 R105, [R106.64] ;  /* 0x000000066a697981 */ /* 0x0010e2000c1e1500 */
[----:B-1----:R-:W-:-:S03]  /*7990*/  IMAD.WIDE R102, R17, 0x2, R142 ;  /* 0x0000000211667825 */ /* 0x002fc600078e028e */
[----:B------:R-:W3:Y:S04]  /*79a0*/  LDL.64 R142, [R1+0x1f8] ;  /* 0x0001f800018e7983 */ /* 0x000ee80000100a00 */
[----:B------:R1:W5:Y:S04]  /*79b0*/  LDG.E.U16 R102, [R102.64] ;  /* 0x0000000666667981 */ /* 0x000368000c1e1500 */
[----:B------:R-:W5:Y:S01]  /*79c0*/  LDL.64 R130, [R1+0x200] ;  /* 0x0002000001827983 */ /* 0x000f620000100a00 */
[----:B0-----:R-:W-:-:S03]  /*79d0*/  IMAD.WIDE R106, R17, 0x2, R144 ;  /* 0x00000002116a7825 */ /* 0x001fc600078e0290 */
[----:B------:R-:W5:Y:S04]  /*79e0*/  LDL.64 R144, [R1+0x1e8] ;  /* 0x0001e80001907983 */ /* 0x000f680000100a00 */
[----:B------:R0:W5:Y:S01]  /*79f0*/  LDG.E.U16 R106, [R106.64] ;  /* 0x000000066a6a7981 */ /* 0x000162000c1e1500 */
[----:B----4-:R-:W-:-:S05]  /*7a00*/  IMAD.WIDE R128, R17, 0x2, R128 ;  /* 0x0000000211807825 */ /* 0x010fca00078e0280 */
[----:B-1----:R2:W4:Y:S02]  /*7a10*/  LDG.E.U16 R103, [R128.64] ;  /* 0x0000000680677981 */ /* 0x002524000c1e1500 */
[C---:B--2---:R-:W-:Y:S02]  /*7a20*/  IMAD.WIDE R128, R17.reuse, 0x2, R146 ;  /* 0x0000000211807825 */ /* 0x044fe400078e0292 */
[----:B------:R-:W2:Y:S04]  /*7a30*/  LDL.64 R146, [R1+0x1d8] ;  /* 0x0001d80001927983 */ /* 0x000ea80000100a00 */
[----:B0-----:R0:W2:Y:S02]  /*7a40*/  LDG.E.U16 R107, [R128.64] ;  /* 0x00000006806b7981 */ /* 0x0010a4000c1e1500 */
[----:B0-----:R-:W-:-:S02]  /*7a50*/  IMAD.WIDE R128, R17, 0x2, R190 ;  /* 0x0000000211807825 */ /* 0x001fc400078e02be */
[----:B------:R-:W2:Y:S02]  /*7a60*/  LDL.64 R190, [R1+0x1b8] ;  /* 0x0001b80001be7983 */ /* 0x000ea40000100a00 */
[----:B---3--:R-:W-:-:S06]  /*7a70*/  IMAD.WIDE R142, R17, 0x2, R142 ;  /* 0x00000002118e7825 */ /* 0x008fcc00078e028e */
[----:B------:R0:W3:Y:S04]  /*7a80*/  LDG.E.U16 R142, [R142.64] ;  /* 0x000000068e8e7981 */ /* 0x0000e8000c1e1500 */
[----:B0-----:R0:W3:Y:S02]  /*7a90*/  LDG.E.U16 R143, [R128.64] ;  /* 0x00000006808f7981 */ /* 0x0010e4000c1e1500 */
[C---:B0-----:R-:W-:Y:S02]  /*7aa0*/  IMAD.WIDE R128, R17.reuse, 0x2, R180 ;  /* 0x0000000211807825 */ /* 0x041fe400078e02b4 */
[----:B------:R-:W3:Y:S02]  /*7ab0*/  LDL.64 R180, [R1+0x1a8] ;  /* 0x0001a80001b47983 */ /* 0x000ee40000100a00 */
[----:B-----5:R-:W-:-:S06]  /*7ac0*/  IMAD.WIDE R144, R17, 0x2, R144 ;  /* 0x0000000211907825 */ /* 0x020fcc00078e0290 */
[----:B------:R0:W5:Y:S04]  /*7ad0*/  LDG.E.U16 R144, [R144.64] ;  /* 0x0000000690907981 */ /* 0x000168000c1e1500 */
[----:B0-----:R0:W4:Y:S02]  /*7ae0*/  LDG.E.U16 R145, [R128.64] ;  /* 0x0000000680917981 */ /* 0x001124000c1e1500 */
[C---:B0-----:R-:W-:Y:S02]  /*7af0*/  IMAD.WIDE R128, R17.reuse, 0x2, R186 ;  /* 0x0000000211807825 */ /* 0x041fe400078e02ba */
[----:B------:R-:W4:Y:S04]  /*7b00*/  LDL.64 R186, [R1+0x190] ;  /* 0x0001900001ba7983 */ /* 0x000f280000100a00 */
[----:B------:R2:W5:Y:S02]  /*7b10*/  LDG.E.U16 R173, [R128.64] ;  /* 0x0000000680ad7981 */ /* 0x000564000c1e1500 */
[----:B--2---:R-:W-:-:S02]  /*7b20*/  IMAD.WIDE R128, R17, 0x2, R190 ;  /* 0x0000000211807825 */ /* 0x004fc400078e02be */
[----:B------:R-:W2:Y:S02]  /*7b30*/  LDL.64 R190, [R1+0x178] ;  /* 0x0001780001be7983 */ /* 0x000ea40000100a00 */
[C---:B------:R-:W-:Y:S02]  /*7b40*/  IMAD.WIDE R146, R17.reuse, 0x2, R146 ;  /* 0x0000000211927825 */ /* 0x040fe400078e0292 */
[----:B------:R0:W5:Y:S02]  /*7b50*/  LDG.E.U16 R178, [R128.64] ;  /* 0x0000000680b27981 */ /* 0x000164000c1e1500 */
[C---:B------:R-:W-:Y:S02]  /*7b60*/  IMAD.WIDE R168, R17.reuse, 0x2, R168 ;  /* 0x0000000211a87825 */ /* 0x040fe400078e02a8 */
[----:B------:R1:W5:Y:S02]  /*7b70*/  LDG.E.U16 R146, [R146.64] ;  /* 0x0000000692927981 */ /* 0x000364000c1e1500 */
[----:B0-----:R-:W-:-:S02]  /*7b80*/  IMAD.WIDE R128, R17, 0x2, R198 ;  /* 0x0000000211807825 */ /* 0x001fc400078e02c6 */
[----:B------:R-:W5:Y:S04]  /*7b90*/  LDL.64 R198, [R1+0x160] ;  /* 0x0001600001c67983 */ /* 0x000f680000100a00 */
[----:B-1----:R3:W5:Y:S01]  /*7ba0*/  LDG.E.U16 R147, [R168.64] ;  /* 0x00000006a8937981 */ /* 0x002762000c1e1500 */
[----:B------:R-:W-:-:S03]  /*7bb0*/  IMAD.WIDE R140, R17, 0x2, R140 ;  /* 0x00000002118c7825 */ /* 0x000fc600078e028c */
[----:B------:R0:W5:Y:S01]  /*7bc0*/  LDG.E.U16 R185, [R128.64] ;  /* 0x0000000680b97981 */ /* 0x000162000c1e1500 */
[----:B------:R-:W-:-:S03]  /*7bd0*/  IMAD.WIDE R130, R17, 0x2, R130 ;  /* 0x0000000211827825 */ /* 0x000fc600078e0282 */
[----:B------:R1:W5:Y:S01]  /*7be0*/  LDG.E.U16 R140, [R140.64] ;  /* 0x000000068c8c7981 */ /* 0x000362000c1e1500 */
[----:B0-----:R-:W-:-:S03]  /*7bf0*/  IMAD.WIDE R128, R17, 0x2, R210 ;  /* 0x0000000211807825 */ /* 0x001fc600078e02d2 */
[----:B------:R-:W5:Y:S04]  /*7c00*/  LDL.64 R210, [R1+0x130] ;  /* 0x0001300001d27983 */ /* 0x000f680000100a00 */
[----:B-1----:R0:W5:Y:S02]  /*7c10*/  LDG.E.U16 R141, [R130.64] ;  /* 0x00000006828d7981 */ /* 0x002164000c1e1500 */
[C---:B0-----:R-:W-:Y:S02]  /*7c20*/  IMAD.WIDE R130, R17.reuse, 0x2, R194 ;  /* 0x0000000211827825 */ /* 0x041fe400078e02c2 */
[----:B------:R-:W5:Y:S04]  /*7c30*/  LDL.64 R194, [R1+0x180] ;  /* 0x0001800001c27983 */ /* 0x000f680000100a00 */
[----:B------:R0:W5:Y:S01]  /*7c40*/  LDG.E.U16 R175, [R130.64] ;  /* 0x0000000682af7981 */ /* 0x000162000c1e1500 */
[----:B---3--:R-:W-:-:S05]  /*7c50*/  IMAD.WIDE R168, R17, 0x2, R180 ;  /* 0x0000000211a87825 */ /* 0x008fca00078e02b4 */
[----:B------:R4:W3:Y:S02]  /*7c60*/  LDG.E.U16 R181, [R168.64] ;  /* 0x00000006a8b57981 */ /* 0x0008e4000c1e1500 */
[----:B----4-:R-:W-:-:S05]  /*7c70*/  IMAD.WIDE R168, R17, 0x2, R186 ;  /* 0x0000000211a87825 */ /* 0x010fca00078e02ba */
[----:B------:R2:W4:Y:S02]  /*7c80*/  LDG.E.U16 R187, [R168.64] ;  /* 0x00000006a8bb7981 */ /* 0x000524000c1e1500 */
[C---:B--2---:R-:W-:Y:S02]  /*7c90*/  IMAD.WIDE R168, R17.reuse, 0x2, R190 ;  /* 0x0000000211a87825 */ /* 0x044fe400078e02be */
[----:B------:R1:W2:Y:S04]  /*7ca0*/  LDG.E.U16 R190, [R128.64] ;  /* 0x0000000680be7981 */ /* 0x0002a8000c1e1500 */
[----:B-1----:R-:W2:Y:S01]  /*7cb0*/  LDL.64 R128, [R1+0x170] ;  /* 0x0001700001807983 */ /* 0x002ea20000100a00 */
[----:B0-----:R-:W-:-:S03]  /*7cc0*/  IMAD.WIDE R130, R17, 0x2, R206 ;  /* 0x0000000211827825 */ /* 0x001fc600078e02ce */
[----:B------:R-:W3:Y:S04]  /*7cd0*/  LDL.64 R206, [R1+0x150] ;  /* 0x0001500001ce7983 */ /* 0x000ee80000100a00 */
[----:B------:R0:W3:Y:S02]  /*7ce0*/  LDG.E.U16 R180, [R130.64] ;  /* 0x0000000682b47981 */ /* 0x0000e4000c1e1500 */
[C---:B0-----:R-:W-:Y:S02]  /*7cf0*/  IMAD.WIDE R130, R17.reuse, 0x2, R202 ;  /* 0x0000000211827825 */ /* 0x041fe400078e02ca */
[----:B------:R-:W3:Y:S04]  /*7d00*/  LDL.64 R202, [R1+0x148] ;  /* 0x0001480001ca7983 */ /* 0x000ee80000100a00 */
[----:B------:R5:W3:Y:S02]  /*7d10*/  LDG.E.U16 R186, [R130.64] ;  /* 0x0000000682ba7981 */ /* 0x000ae4000c1e1500 */
[----:B-----5:R-:W-:-:S02]  /*7d20*/  IMAD.WIDE R130, R17, 0x2, R194 ;  /* 0x0000000211827825 */ /* 0x020fc400078e02c2 */
[----:B------:R0:W5:Y:S04]  /*7d30*/  LDG.E.U16 R194, [R168.64] ;  /* 0x00000006a8c27981 */ /* 0x000168000c1e1500 */
[----:B------:R1:W4:Y:S01]  /*7d40*/  LDG.E.U16 R191, [R130.64] ;  /* 0x0000000682bf7981 */ /* 0x000322000c1e1500 */
[----:B--2---:R-:W-:-:S03]  /*7d50*/  IMAD.WIDE R128, R17, 0x2, R128 ;  /* 0x0000000211807825 */ /* 0x004fc600078e0280 */
[----:B-1----:R-:W2:Y:S04]  /*7d60*/  LDL.64 R130, [R1+0x168] ;  /* 0x0001680001827983 */ /* 0x002ea80000100a00 */
[----:B------:R1:W2:Y:S04]  /*7d70*/  LDG.E.U16 R195, [R128.64] ;  /* 0x0000000680c37981 */ /* 0x0002a8000c1e1500 */
[----:B-1----:R-:W2:Y:S01]  /*7d80*/  LDL.64 R128, [R1+0x158] ;  /* 0x0001580001807983 */ /* 0x002ea20000100a00 */
[----:B0-----:R-:W-:-:S05]  /*7d90*/  IMAD.WIDE R168, R17, 0x2, R198 ;  /* 0x0000000211a87825 */ /* 0x001fca00078e02c6 */
[----:B------:R3:W4:Y:S02]  /*7da0*/  LDG.E.U16 R199, [R168.64] ;  /* 0x00000006a8c77981 */ /* 0x000724000c1e1500 */
[----:B---3--:R-:W-:-:S04]  /*7db0*/  IMAD.WIDE R168, R17, 0x2, R202 ;  /* 0x0000000211a87825 */ /* 0x008fc800078e02ca */
[----:B--2---:R-:W-:-:S05]  /*7dc0*/  IMAD.WIDE R128, R17, 0x2, R128 ;  /* 0x0000000211807825 */ /* 0x004fca00078e0280 */
[----:B------:R0:W2:Y:S04]  /*7dd0*/  LDG.E.U16 R202, [R128.64] ;  /* 0x0000000680ca7981 */ /* 0x0000a8000c1e1500 */
[----:B0-----:R-:W3:Y:S01]  /*7de0*/  LDL.64 R128, [R1+0x140] ;  /* 0x0001400001807983 */ /* 0x001ee20000100a00 */
[----:B------:R-:W-:-:S05]  /*7df0*/  IMAD.WIDE R130, R17, 0x2, R130 ;  /* 0x0000000211827825 */ /* 0x000fca00078e0282 */
[----:B------:R0:W2:Y:S02]  /*7e00*/  LDG.E.U16 R198, [R130.64] ;  /* 0x0000000682c67981 */ /* 0x0000a4000c1e1500 */
[C---:B0-----:R-:W-:Y:S02]  /*7e10*/  IMAD.WIDE R130, R17.reuse, 0x2, R206 ;  /* 0x0000000211827825 */ /* 0x041fe400078e02ce */
[----:B------:R0:W2:Y:S04]  /*7e20*/  LDG.E.U16 R206, [R168.64] ;  /* 0x00000006a8ce7981 */ /* 0x0000a8000c1e1500 */
[----:B------:R1:W2:Y:S01]  /*7e30*/  LDG.E.U16 R203, [R130.64] ;  /* 0x0000000682cb7981 */ /* 0x0002a2000c1e1500 */
[----:B---3--:R-:W-:-:S03]  /*7e40*/  IMAD.WIDE R128, R17, 0x2, R128 ;  /* 0x0000000211807825 */ /* 0x008fc600078e0280 */
[----:B-1----:R-:W3:Y:S04]  /*7e50*/  LDL.64 R130, [R1+0x138] ;  /* 0x0001380001827983 */ /* 0x002ee80000100a00 */
[----:B------:R1:W2:Y:S04]  /*7e60*/  LDG.E.U16 R207, [R128.64] ;  /* 0x0000000680cf7981 */ /* 0x0002a8000c1e1500 */
[----:B-1----:R-:W2:Y:S01]  /*7e70*/  LDL.64 R128, [R1+0x128] ;  /* 0x0001280001807983 */ /* 0x002ea20000100a00 */
[----:B0-----:R-:W-:-:S06]  /*7e80*/  IMAD.WIDE R168, R17, 0x2, R210 ;  /* 0x0000000211a87825 */ /* 0x001fcc00078e02d2 */
[----:B------:R0:W3:Y:S01]  /*7e90*/  LDG.E.U16 R168, [R168.64] ;  /* 0x00000006a8a87981 */ /* 0x0000e2000c1e1500 */
[----:B--2---:R-:W-:-:S05]  /*7ea0*/  IMAD.WIDE R128, R17, 0x2, R128 ;  /* 0x0000000211807825 */ /* 0x004fca00078e0280 */
[----:B0-----:R0:W2:Y:S04]  /*7eb0*/  LDG.E.U16 R169, [R128.64] ;  /* 0x0000000680a97981 */ /* 0x0010a8000c1e1500 */
[----:B0-----:R-:W2:Y:S02]  /*7ec0*/  LDL.64 R128, [R1+0x118] ;  /* 0x0001180001807983 */ /* 0x001ea40000100a00 */
[----:B--2---:R-:W-:-:S05]  /*7ed0*/  IMAD.WIDE R128, R17, 0x2, R128 ;  /* 0x0000000211807825 */ /* 0x004fca00078e0280 */
[----:B------:R0:W2:Y:S02]  /*7ee0*/  LDG.E.U16 R216, [R128.64] ;  /* 0x0000000680d87981 */ /* 0x0000a4000c1e1500 */
[C---:B0-----:R-:W-:Y:S02]  /*7ef0*/  FMUL R128, R184.reuse, R116 ;  /* 0x00000074b8807220 */ /* 0x041fe40000400000 */
[----:B------:R-:W-:Y:S02]  /*7f00*/  FMUL R129, R184, R117 ;  /* 0x00000075b8817220 */ /* 0x000fe40000400000 */
[----:B------:R-:W2:Y:S01]  /*7f10*/  LDL.64 R116, [R1+0x110] ;  /* 0x0001100001747983 */ /* 0x000ea20000100a00 */
[----:B---3--:R-:W-:-:S04]  /*7f20*/  IMAD.WIDE R130, R17, 0x2, R130 ;  /* 0x0000000211827825 */ /* 0x008fc800078e0282 */
[C---:B------:R-:W-:Y:S01]  /*7f30*/  FFMA R153, R184.reuse, R153, R217 ;  /* 0x00000099b8997223 */ /* 0x040fe200000000d9 */
[----:B------:R0:W3:Y:S01]  /*7f40*/  LDG.E.U16 R210, [R130.64] ;  /* 0x0000000682d27981 */ /* 0x0000e2000c1e1500 */
[C---:B------:R-:W-:Y:S02]  /*7f50*/  FMUL R108, R184.reuse, R108 ;  /* 0x0000006cb86c7220 */ /* 0x040fe40000400000 */
[C---:B------:R-:W-:Y:S02]  /*7f60*/  FMUL R109, R184.reuse, R109 ;  /* 0x0000006db86d7220 */ /* 0x040fe40000400000 */
[C---:B------:R-:W-:Y:S02]  /*7f70*/  FMUL R112, R184.reuse, R112 ;  /* 0x00000070b8707220 */ /* 0x040fe40000400000 */
[C---:B------:R-:W-:Y:S02]  /*7f80*/  FMUL R113, R184.reuse, R113 ;  /* 0x00000071b8717220 */ /* 0x040fe40000400000 */
[C---:B------:R-:W-:Y:S01]  /*7f90*/  FMUL R136, R184.reuse, R136 ;  /* 0x00000088b8887220 */ /* 0x040fe20000400000 */
[----:B0-----:R-:W3:Y:S01]  /*7fa0*/  LDL.64 R130, [R1+0x120] ;  /* 0x0001200001827983 */ /* 0x001ee20000100a00 */
[----:B------:R-:W-:-:S02]  /*7fb0*/  FMUL R137, R184, R137 ;  /* 0x00000089b8897220 */ /* 0x000fc40000400000 */
[----:B--2---:R-:W-:-:S05]  /*7fc0*/  IMAD.WIDE R116, R17, 0x2, R116 ;  /* 0x0000000211747825 */ /* 0x004fca00078e0274 */
[----:B------:R0:W2:Y:S04]  /*7fd0*/  LDG.E.U16 R184, [R116.64] ;  /* 0x0000000674b87981 */ /* 0x0000a8000c1e1500 */
[----:B0-----:R-:W2:Y:S01]  /*7fe0*/  LDL.64 R116, [R1+0x108] ;  /* 0x0001080001747983 */ /* 0x001ea20000100a00 */
[----:B---3--:R-:W-:-:S05]  /*7ff0*/  IMAD.WIDE R130, R17, 0x2, R130 ;  /* 0x0000000211827825 */ /* 0x008fca00078e0282 */
[----:B------:R0:W3:Y:S04]  /*8000*/  LDG.E.U16 R211, [R130.64] ;  /* 0x0000000682d37981 */ /* 0x0000e8000c1e1500 */
[----:B0-----:R-:W0:Y:S01]  /*8010*/  LDS R130, [R248+0x8000] ;  /* 0x00800000f8827984 */ /* 0x001e220000000800 */
[----:B------:R-:W-:Y:S02]  /*8020*/  F2FP.PACK_AB R166, R154, R166 ;  /* 0x000000a69aa6723e */ /* 0x000fe400000000ff */
[----:B------:R-:W-:Y:S01]  /*8030*/  F2FP.PACK_AB R162, R156, R162 ;  /* 0x000000a29ca2723e */ /* 0x000fe200000000ff */
[----:B------:R-:W-:Y:S01]  /*8040*/  LDS R154, [R242+0x8000] ;  /* 0x00800000f29a7984 */ /* 0x000fe20000000800 */
[----:B------:R-:W-:-:S03]  /*8050*/  F2FP.PACK_AB R171, R155, R171 ;  /* 0x000000ab9bab723e */ /* 0x000fc600000000ff */
[----:B------:R-:W-:Y:S04]  /*8060*/  LDS R156, [R244+0x8000] ;  /* 0x00800000f49c7984 */ /* 0x000fe80000000800 */
[----:B------:R-:W-:Y:S01]  /*8070*/  LDS R155, [R243+0x8000] ;  /* 0x00800000f39b7984 */ /* 0x000fe20000000800 */
[----:B--2---:R-:W-:-:S06]  /*8080*/  IMAD.WIDE R116, R17, 0x2, R116 ;  /* 0x0000000211747825 */ /* 0x004fcc00078e0274 */
[----:B------:R1:W2:Y:S04]  /*8090*/  LDG.E.U16 R116, [R116.64] ;  /* 0x0000000674747981 */ /* 0x0002a8000c1e1500 */
[----:B-1----:R-:W1:Y:S01]  /*80a0*/  LDS R117, [R247+0x8000] ;  /* 0x00800000f7757984 */ /* 0x002e620000000800 */
[C---:B0-----:R-:W-:Y:S02]  /*80b0*/  FFMA R152, R179.reuse, R152, R130 ;  /* 0x00000098b3987223 */ /* 0x041fe40000000082 */
[----:B------:R-:W-:Y:S02]  /*80c0*/  FMUL R130, R179, R118 ;  /* 0x00000076b3827220 */ /* 0x000fe40000400000 */
[----:B------:R-:W-:Y:S01]  /*80d0*/  LDS R118, [R245+0x8000] ;  /* 0x00800000f5767984 */ /* 0x000fe20000000800 */
[----:B------:R-:W-:-:S02]  /*80e0*/  F2FP.PACK_AB R161, R161, R167 ;  /* 0x000000a7a1a1723e */ /* 0x000fc400000000ff */
[----:B------:R-:W-:Y:S02]  /*80f0*/  F2FP.PACK_AB R160, R160, R163 ;  /* 0x000000a3a0a0723e */ /* 0x000fe400000000ff */
[----:B------:R-:W-:Y:S02]  /*8100*/  F2FP.PACK_AB R159, R159, R164 ;  /* 0x000000a49f9f723e */ /* 0x000fe400000000ff */
[----:B------:R-:W-:Y:S02]  /*8110*/  F2FP.PACK_AB R158, R158, R165 ;  /* 0x000000a59e9e723e */ /* 0x000fe400000000ff */
[----:B------:R-:W-:Y:S01]  /*8120*/  F2FP.PACK_AB R157, R157, R170 ;  /* 0x000000aa9d9d723e */ /* 0x000fe200000000ff */
[----:B-1----:R-:W-:Y:S02]  /*8130*/  FFMA R151, R174, R151, R117 ;  /* 0x00000097ae977223 */ /* 0x002fe40000000075 */
[----:B------:R-:W0:Y:S04]  /*8140*/  LDS R117, [R246+0x8000] ;  /* 0x00800000f6757984 */ /* 0x000e280000000800 */
[----:B------:R-:W-:Y:S06]  /*8150*/  BAR.SYNC.DEFER_BLOCKING 0x0 ;  /* 0x0000000000007b1d */ /* 0x000fec0000010000 */
        /* <DEDUP_REMOVED lines=23> */
[----:B----4-:R-:W-:Y:S04]  /*82d0*/  STS.U16 [R2+0xdc00], R187 ;  /* 0x00dc00bb02007388 */ /* 0x010fe80000000400 */
[----:B------:R-:W-:Y:S04]  /*82e0*/  STS.U16 [R2+0xe000], R191 ;  /* 0x00e000bf02007388 */ /* 0x000fe80000000400 */
[----:B------:R-:W-:Y:S04]  /*82f0*/  STS.U16 [R2+0xe400], R195 ;  /* 0x00e400c302007388 */ /* 0x000fe80000000400 */
[----:B------:R-:W-:Y:S04]  /*8300*/  STS.U16 [R2+0xe800], R199 ;  /* 0x00e800c702007388 */ /* 0x000fe80000000400 */
[----:B------:R-:W-:Y:S04]  /*8310*/  STS.U16 [R2+0xec00], R203 ;  /* 0x00ec00cb02007388 */ /* 0x000fe80000000400 */
[----:B------:R-:W-:Y:S04]  /*8320*/  STS.U16 [R2+0xf000], R207 ;  /* 0x00f000cf02007388 */ /* 0x000fe80000000400 */
[----:B------:R-:W-:Y:S04]  /*8330*/  STS.U16 [R2+0xf400], R168 ;  /* 0x00f400a802007388 */ /* 0x000fe80000000400 */
[----:B---3--:R-:W-:Y:S04]  /*8340*/  STS.U16 [R2+0xf800], R211 ;  /* 0x00f800d302007388 */ /* 0x008fe80000000400 */
        /* <DEDUP_REMOVED lines=25> */
[----:B-----5:R-:W-:Y:S04]  /*84e0*/  STS.U16 [R3+0xe200], R194 ;  /* 0x00e200c203007388 */ /* 0x020fe80000000400 */
[----:B------:R-:W-:Y:S04]  /*84f0*/  STS.U16 [R3+0xe600], R198 ;  /* 0x00e600c603007388 */ /* 0x000fe80000000400 */
[----:B------:R-:W-:Y:S04]  /*8500*/  STS.U16 [R3+0xea00], R202 ;  /* 0x00ea00ca03007388 */ /* 0x000fe80000000400 */
[----:B------:R-:W-:Y:S04]  /*8510*/  STS.U16 [R3+0xee00], R206 ;  /* 0x00ee00ce03007388 */ /* 0x000fe80000000400 */
[----:B------:R-:W-:Y:S04]  /*8520*/  STS.U16 [R3+0xf200], R210 ;  /* 0x00f200d203007388 */ /* 0x000fe80000000400 */
[----:B------:R-:W-:Y:S04]  /*8530*/  STS.U16 [R3+0xf600], R169 ;  /* 0x00f600a903007388 */ /* 0x000fe80000000400 */
[----:B------:R-:W-:Y:S04]  /*8540*/  STS.U16 [R3+0xfa00], R216 ;  /* 0x00fa00d803007388 */ /* 0x000fe80000000400 */
[----:B--2---:R-:W-:Y:S04]  /*8550*/  STS.U16 [R3+0xfe00], R116 ;  /* 0x00fe007403007388 */ /* 0x004fe80000000400 */
[----:B------:R-:W-:Y:S04]  /*8560*/  STS [R13+0x10000], R166 ;  /* 0x010000a60d007388 */ /* 0x000fe80000000800 */
[----:B------:R-:W-:Y:S04]  /*8570*/  STS [R13+0x10400], R161 ;  /* 0x010400a10d007388 */ /* 0x000fe80000000800 */
[----:B------:R-:W-:Y:S04]  /*8580*/  STS [R13+0x10800], R160 ;  /* 0x010800a00d007388 */ /* 0x000fe80000000800 */
[----:B------:R-:W-:Y:S04]  /*8590*/  STS [R13+0x10c00], R159 ;  /* 0x010c009f0d007388 */ /* 0x000fe80000000800 */
[----:B------:R-:W-:Y:S04]  /*85a0*/  STS [R13+0x11000], R158 ;  /* 0x0110009e0d007388 */ /* 0x000fe80000000800 */
[----:B------:R-:W-:Y:S04]  /*85b0*/  STS [R13+0x11400], R157 ;  /* 0x0114009d0d007388 */ /* 0x000fe80000000800 */
[----:B------:R-:W-:Y:S04]  /*85c0*/  STS [R13+0x11800], R162 ;  /* 0x011800a20d007388 */ /* 0x000fe80000000800 */
[----:B------:R-:W-:Y:S04]  /*85d0*/  STS [R13+0x11c00], R171 ;  /* 0x011c00ab0d007388 */ /* 0x000fe80000000800 */
[----:B------:R-:W-:Y:S06]  /*85e0*/  BAR.SYNC.DEFER_BLOCKING 0x0 ;  /* 0x0000000000007b1d */ /* 0x000fec0000010000 */
[----:B------:R-:W-:Y:S04]  /*85f0*/  LDSM.16.M88.4 R80, [R14+0x8000] ;  /* 0x008000000e50783b */ /* 0x000fe80000000200 */
[----:B------:R-:W-:Y:S04]  /*8600*/  LDSM.16.M88.4 R92, [R14+0xa000] ;  /* 0x00a000000e5c783b */ /* 0x000fe80000000200 */
[----:B------:R-:W-:Y:S04]  /*8610*/  LDSM.16.M88.4 R100, [R14+0xc000] ;  /* 0x00c000000e64783b */ /* 0x000fe80000000200 */
[----:B------:R-:W-:Y:S04]  /*8620*/  LDSM.16.M88.4 R104, [R14+0xe000] ;  /* 0x00e000000e68783b */ /* 0x000fe80000000200 */
[----:B------:R-:W1:Y:S04]  /*8630*/  LDSM.16.M88.4 R84, [R19+0x10800] ;  /* 0x010800001354783b */ /* 0x000e680000000200 */
[----:B------:R-:W2:Y:S04]  /*8640*/  LDSM.16.M88.4 R76, [R19+0x11000] ;  /* 0x01100000134c783b */ /* 0x000ea80000000200 */
[----:B------:R-:W3:Y:S01]  /*8650*/  LDSM.16.M88.4 R88, [R19+0x10000] ;  /* 0x010000001358783b */ /* 0x000ee20000000200 */
[----:B------:R-:W-:-:S02]  /*8660*/  FMUL R131, R179, R119 ;  /* 0x00000077b3837220 */ /* 0x000fc40000400000 */
[C---:B------:R-:W-:Y:S02]  /*8670*/  FMUL R124, R174.reuse, R124 ;  /* 0x0000007cae7c7220 */ /* 0x040fe40000400000 */
[C---:B------:R-:W-:Y:S02]  /*8680*/  FMUL R125, R174.reuse, R125 ;  /* 0x0000007dae7d7220 */ /* 0x040fe40000400000 */
[C---:B------:R-:W-:Y:S02]  /*8690*/  FMUL R120, R174.reuse, R120 ;  /* 0x00000078ae787220 */ /* 0x040fe40000400000 */
[C---:B------:R-:W-:Y:S02]  /*86a0*/  FMUL R121, R174.reuse, R121 ;  /* 0x00000079ae797220 */ /* 0x040fe40000400000 */
[C---:B------:R-:W-:Y:S02]  /*86b0*/  FMUL R40, R174.reuse, R40 ;  /* 0x00000028ae287220 */ /* 0x040fe40000400000 */
[----:B------:R-:W-:-:S02]  /*86c0*/  FMUL R41, R174, R41 ;  /* 0x00000029ae297220 */ /* 0x000fc40000400000 */
[C---:B------:R-:W-:Y:S02]  /*86d0*/  FMUL R44, R174.reuse, R44 ;  /* 0x0000002cae2c7220 */ /* 0x040fe40000400000 */
[----:B------:R-:W-:Y:S02]  /*86e0*/  FMUL R45, R174, R45 ;  /* 0x0000002dae2d7220 */ /* 0x000fe40000400000 */
[C---:B0-----:R-:W-:Y:S02]  /*86f0*/  FFMA R150, R172.reuse, R150, R117 ;  /* 0x00000096ac967223 */ /* 0x041fe40000000075 */
[C---:B------:R-:W-:Y:S02]  /*8700*/  FMUL R126, R172.reuse, R126 ;  /* 0x0000007eac7e7220 */ /* 0x040fe40000400000 */
[C---:B------:R-:W-:Y:S02]  /*8710*/  FMUL R127, R172.reuse, R127 ;  /* 0x0000007fac7f7220 */ /* 0x040fe40000400000 */
[----:B------:R-:W-:-:S02]  /*8720*/  FMUL R122, R172, R122 ;  /* 0x0000007aac7a7220 */ /* 0x000fc40000400000 */
[C---:B------:R-:W-:Y:S02]  /*8730*/  FMUL R123, R172.reuse, R123 ;  /* 0x0000007bac7b7220 */ /* 0x040fe40000400000 */
[C---:B------:R-:W-:Y:S02]  /*8740*/  FMUL R42, R172.reuse, R42 ;  /* 0x0000002aac2a7220 */ /* 0x040fe40000400000 */
[C---:B------:R-:W-:Y:S02]  /*8750*/  FMUL R43, R172.reuse, R43 ;  /* 0x0000002bac2b7220 */ /* 0x040fe40000400000 */
[C---:B------:R-:W-:Y:S02]  /*8760*/  FMUL R46, R172.reuse, R46 ;  /* 0x0000002eac2e7220 */ /* 0x040fe40000400000 */
[----:B------:R-:W-:Y:S02]  /*8770*/  FMUL R47, R172, R47 ;  /* 0x0000002fac2f7220 */ /* 0x000fe40000400000 */
[----:B------:R-:W-:-:S02]  /*8780*/  FFMA R149, R96, R149, R118 ;  /* 0x0000009560957223 */ /* 0x000fc40000000076 */
[C---:B------:R-:W-:Y:S01]  /*8790*/  FMUL R48, R96.reuse, R48 ;  /* 0x0000003060307220 */ /* 0x040fe20000400000 */
[----:B------:R-:W0:Y:S01]  /*87a0*/  LDSM.16.M88.4 R116, [R19+0x11800] ;  /* 0x011800001374783b */ /* 0x000e220000000200 */
[----:B------:R-:W-:Y:S02]  /*87b0*/  FMUL R49, R96, R49 ;  /* 0x0000003160317220 */ /* 0x000fe40000400000 */
[C---:B------:R-:W-:Y:S02]  /*87c0*/  FMUL R50, R12.reuse, R50 ;  /* 0x000000320c327220 */ /* 0x040fe40000400000 */
[----:B------:R-:W-:Y:S02]  /*87d0*/  FMUL R51, R12, R51 ;  /* 0x000000330c337220 */ /* 0x000fe40000400000 */
[C---:B------:R-:W-:Y:S02]  /*87e0*/  FMUL R52, R96.reuse, R52 ;  /* 0x0000003460347220 */ /* 0x040fe40000400000 */
[----:B------:R-:W-:-:S02]  /*87f0*/  FMUL R53, R96, R53 ;  /* 0x0000003560357220 */ /* 0x000fc40000400000 */
[C---:B------:R-:W-:Y:S02]  /*8800*/  FMUL R54, R12.reuse, R54 ;  /* 0x000000360c367220 */ /* 0x040fe40000400000 */
        /* <DEDUP_REMOVED lines=8> */
[----:B------:R-:W-:Y:S01]  /*8890*/  FMUL R75, R12, R75 ;  /* 0x0000004b0c4b7220 */ /* 0x000fe20000400000 */
[----:B------:R-:W-:Y:S01]  /*88a0*/  LOP3.LUT R217, R19, 0x20, RZ, 0x3c, !PT ;  /* 0x0000002013d97812 */ /* 0x000fe200078e3cff */
[C---:B-1----:R-:W-:Y:S01]  /*88b0*/  HMMA.16816.F32 R124, R84.reuse, R80, R124 ;  /* 0x00000050547c723c */ /* 0x042fe2000000187c */
[C---:B------:R-:W-:Y:S02]  /*88c0*/  FMUL R110, R179.reuse, R110 ;  /* 0x0000006eb36e7220 */ /* 0x040fe40000400000 */
[----:B------:R-:W-:Y:S01]  /*88d0*/  FMUL R111, R179, R111 ;  /* 0x0000006fb36f7220 */ /* 0x000fe20000400000 */
[----:B------:R-:W-:Y:S04]  /*88e0*/  LDSM.16.M88.4 R140, [R217+0x11800] ;  /* 0x01180000d98c783b */ /* 0x000fe80000000200 */
[C---:B------:R-:W-:Y:S08]  /*88f0*/  HMMA.16816.F32 R120, R84.reuse, R92, R120 ;  /* 0x0000005c5478723c */ /* 0x040ff00000001878 */
[C---:B------:R-:W-:Y:S08]  /*8900*/  HMMA.16816.F32 R40, R84.reuse, R100, R40 ;  /* 0x000000645428723c */ /* 0x040ff00000001828 */
[----:B------:R-:W-:Y:S07]  /*8910*/  HMMA.16816.F32 R44, R84, R104, R44 ;  /* 0x00000068542c723c */ /* 0x000fee000000182c */
[C---:B------:R-:W-:Y:S01]  /*8920*/  FMUL R84, R22.reuse, R56 ;  /* 0x0000003816547220 */ /* 0x040fe20000400000 */
[----:B--2---:R-:W-:Y:S01]  /*8930*/  HMMA.16816.F32 R48, R76, R80, R48 ;  /* 0x000000504c30723c */ /* 0x004fe20000001830 */
[----:B------:R-:W-:-:S02]  /*8940*/  FMUL R85, R22, R57 ;  /* 0x0000003916557220 */ /* 0x000fc40000400000 */
[C---:B------:R-:W-:Y:S02]  /*8950*/  FMUL R86, R20.reuse, R58 ;  /* 0x0000003a14567220 */ /* 0x040fe40000400000 */
[----:B------:R-:W-:Y:S02]  /*8960*/  FMUL R87, R20, R59 ;  /* 0x0000003b14577220 */ /* 0x000fe40000400000 */
[----:B------:R-:W1:Y:S01]  /*8970*/  LDSM.16.M88.4 R56, [R217+0x10800] ;  /* 0x01080000d938783b */ /* 0x000e620000000200 */
[C---:B------:R-:W-:Y:S08]  /*8980*/  HMMA.16816.F32 R52, R76.reuse, R92, R52 ;  /* 0x0000005c4c34723c */ /* 0x040ff00000001834 */
[C---:B------:R-:W-:Y:S08]  /*8990*/  HMMA.16816.F32 R64, R76.reuse, R100, R64 ;  /* 0x000000644c40723c */ /* 0x040ff00000001840 */
[----:B------:R-:W-:Y:S01]  /*89a0*/  HMMA.16816.F32 R72, R76, R104, R72 ;  /* 0x000000684c48723c */ /* 0x000fe20000001848 */
[----:B------:R-:W2:Y:S01]  /*89b0*/  LDSM.16.M88.4 R76, [R217+0x11000] ;  /* 0x01100000d94c783b */ /* 0x000ea20000000200 */
[----:B------:R-:W-:-:S02]  /*89c0*/  FMUL R114, R179, R114 ;  /* 0x00000072b3727220 */ /* 0x000fc40000400000 */
[C---:B------:R-:W-:Y:S02]  /*89d0*/  FMUL R115, R179.reuse, R115 ;  /* 0x00000073b3737220 */ /* 0x040fe40000400000 */
[C---:B------:R-:W-:Y:S02]  /*89e0*/  FMUL R138, R179.reuse, R138 ;  /* 0x0000008ab38a7220 */ /* 0x040fe40000400000 */
[----:B------:R-:W-:Y:S01]  /*89f0*/  FMUL R139, R179, R139 ;  /* 0x0000008bb38b7220 */ /* 0x000fe20000400000 */
[C---:B---3--:R-:W-:Y:S08]  /*8a00*/  HMMA.16816.F32 R108, R88.reuse, R80, R108 ;  /* 0x00000050586c723c */ /* 0x048ff0000000186c */
[C---:B------:R-:W-:Y:S08]  /*8a10*/  HMMA.16816.F32 R112, R88.reuse, R92, R112 ;  /* 0x0000005c5870723c */ /* 0x040ff00000001870 */
[C---:B------:R-:W-:Y:S08]  /*8a20*/  HMMA.16816.F32 R136, R88.reuse, R100, R136 ;  /* 0x000000645888723c */ /* 0x040ff00000001888 */
[----:B------:R-:W-:Y:S01]  /*8a30*/  HMMA.16816.F32 R128, R88, R104, R128 ;  /* 0x000000685880723c */ /* 0x000fe20000001880 */
[----:B------:R3:W4:Y:S01]  /*8a40*/  LDSM.16.M88.4 R88, [R217+0x10000] ;  /* 0x01000000d958783b */ /* 0x0007220000000200 */
[----:B------:R-:W-:-:S02]  /*8a50*/  FMUL R96, R22, R60 ;  /* 0x0000003c16607220 */ /* 0x000fc40000400000 */
[----:B------:R-:W-:Y:S02]  /*8a60*/  FMUL R97, R22, R61 ;  /* 0x0000003d16617220 */ /* 0x000fe40000400000 */
[C---:B------:R-:W-:Y:S02]  /*8a70*/  FMUL R98, R20.reuse, R62 ;  /* 0x0000003e14627220 */ /* 0x040fe40000400000 */
[----:B------:R-:W-:Y:S01]  /*8a80*/  FMUL R99, R20, R63 ;  /* 0x0000003f14637220 */ /* 0x000fe20000400000 */
[----:B0-----:R-:W-:Y:S01]  /*8a90*/  HMMA.16816.F32 R84, R116, R80, R84 ;  /* 0x000000507454723c */ /* 0x001fe20000001854 */
[C---:B------:R-:W-:Y:S02]  /*8aa0*/  FMUL R144, R22.reuse, R68 ;  /* 0x0000004416907220 */ /* 0x040fe40000400000 */
[----:B------:R-:W-:Y:S02]  /*8ab0*/  FMUL R145, R22, R69 ;  /* 0x0000004516917220 */ /* 0x000fe40000400000 */
[----:B------:R-:W-:-:S02]  /*8ac0*/  FMUL R146, R20, R70 ;  /* 0x0000004614927220 */ /* 0x000fc40000400000 */
[----:B------:R-:W-:Y:S01]  /*8ad0*/  FMUL R147, R20, R71 ;  /* 0x0000004714937220 */ /* 0x000fe20000400000 */
[C---:B------:R-:W-:Y:S01]  /*8ae0*/  HMMA.16816.F32 R96, R116.reuse, R92, R96 ;  /* 0x0000005c7460723c */ /* 0x040fe20000001860 */
[C---:B------:R-:W-:Y:S02]  /*8af0*/  FMUL R132, R22.reuse, R132 ;  /* 0x0000008416847220 */ /* 0x040fe40000400000 */
[----:B------:R-:W-:Y:S02]  /*8b00*/  FMUL R133, R22, R133 ;  /* 0x0000008516857220 */ /* 0x000fe40000400000 */
[C---:B------:R-:W-:Y:S02]  /*8b10*/  FMUL R134, R20.reuse, R134 ;  /* 0x0000008614867220 */ /* 0x040fe40000400000 */
[----:B------:R-:W-:Y:S01]  /*8b20*/  FMUL R135, R20, R135 ;  /* 0x0000008714877220 */ /* 0x000fe20000400000 */
[C---:B---3--:R-:W-:Y:S02]  /*8b30*/  LOP3.LUT R217, R19.reuse, 0x40, RZ, 0x3c, !PT ;  /* 0x0000004013d97812 */ /* 0x048fe400078e3cff */
[----:B------:R-:W-:Y:S01]  /*8b40*/  LOP3.LUT R179, R14, 0x40, RZ, 0x3c, !PT ;  /* 0x000000400eb37812 */ /* 0x000fe200078e3cff */
[C---:B------:R-:W-:Y:S04]  /*8b50*/  HMMA.16816.F32 R144, R116.reuse, R100, R144 ;  /* 0x000000647490723c */ /* 0x040fe80000001890 */
[----:B------:R-:W-:Y:S04]  /*8b60*/  LDSM.16.M88.4 R60, [R179+0xa000] ;  /* 0x00a00000b33c783b */ /* 0x000fe80000000200 */
[----:B------:R-:W-:Y:S01]  /*8b70*/  HMMA.16816.F32 R116, R116, R104, R132 ;  /* 0x000000687474723c */ /* 0x000fe20000001884 */
[----:B------:R-:W-:Y:S04]  /*8b80*/  LDSM.16.M88.4 R132, [R217+0x10000] ;  /* 0x01000000d984783b */ /* 0x000fe80000000200 */
[----:B------:R-:W-:Y:S03]  /*8b90*/  LDSM.16.M88.4 R68, [R179+0xc000] ;  /* 0x00c00000b344783b */ /* 0x000fe60000000200 */
[C---:B-1----:R-:W-:Y:S08]  /*8ba0*/  HMMA.16816.F32 R124, R56.reuse, R82, R124 ;  /* 0x00000052387c723c */ /* 0x042ff0000000187c */
[C---:B------:R-:W-:Y:S08]  /*8bb0*/  HMMA.16816.F32 R120, R56.reuse, R94, R120 ;  /* 0x0000005e3878723c */ /* 0x040ff00000001878 */
[C---:B------:R-:W-:Y:S08]  /*8bc0*/  HMMA.16816.F32 R40, R56.reuse, R102, R40 ;  /* 0x000000663828723c */ /* 0x040ff00000001828 */
[----:B------:R-:W-:Y:S01]  /*8bd0*/  HMMA.16816.F32 R44, R56, R106, R44 ;  /* 0x0000006a382c723c */ /* 0x000fe2000000182c */
[----:B------:R-:W0:Y:S07]  /*8be0*/  LDSM.16.M88.4 R56, [R179+0x8000] ;  /* 0x00800000b338783b */ /* 0x000e2e0000000200 */
[C---:B--2---:R-:W-:Y:S08]  /*8bf0*/  HMMA.16816.F32 R48, R76.reuse, R82, R48 ;  /* 0x000000524c30723c */ /* 0x044ff00000001830 */
[C---:B------:R-:W-:Y:S08]  /*8c00*/  HMMA.16816.F32 R52, R76.reuse, R94, R52 ;  /* 0x0000005e4c34723c */ /* 0x040ff00000001834 */
[C---:B------:R-:W-:Y:S08]  /*8c10*/  HMMA.16816.F32 R64, R76.reuse, R102, R64 ;  /* 0x000000664c40723c */ /* 0x040ff00000001840 */
[----:B------:R-:W-:Y:S01]  /*8c20*/  HMMA.16816.F32 R72, R76, R106, R72 ;  /* 0x0000006a4c48723c */ /* 0x000fe20000001848 */
[----:B------:R-:W1:Y:S07]  /*8c30*/  LDSM.16.M88.4 R76, [R179+0xe000] ;  /* 0x00e00000b34c783b */ /* 0x000e6e0000000200 */
[C---:B----4-:R-:W-:Y:S08]  /*8c40*/  HMMA.16816.F32 R108, R88.reuse, R82, R108 ;  /* 0x00000052586c723c */ /* 0x050ff0000000186c */
[C---:B------:R-:W-:Y:S08]  /*8c50*/  HMMA.16816.F32 R112, R88.reuse, R94, R112 ;  /* 0x0000005e5870723c */ /* 0x040ff00000001870 */
[C---:B------:R-:W-:Y:S08]  /*8c60*/  HMMA.16816.F32 R136, R88.reuse, R102, R136 ;  /* 0x000000665888723c */ /* 0x040ff00000001888 */
[----:B------:R-:W-:Y:S01]  /*8c70*/  HMMA.16816.F32 R128, R88, R106, R128 ;  /* 0x0000006a5880723c */ /* 0x000fe20000001880 */
[----:B------:R-:W-:Y:S07]  /*8c80*/  LDSM.16.M88.4 R88, [R217+0x11000] ;  /* 0x01100000d958783b */ /* 0x000fee0000000200 */
[C---:B------:R-:W-:Y:S01]  /*8c90*/  HMMA.16816.F32 R80, R140.reuse, R82, R84 ;  /* 0x000000528c50723c */ /* 0x040fe20000001854 */
[----:B------:R-:W2:Y:S07]  /*8ca0*/  LDSM.16.M88.4 R84, [R217+0x10800] ;  /* 0x01080000d954783b */ /* 0x000eae0000000200 */
[C---:B------:R-:W-:Y:S01]  /*8cb0*/  HMMA.16816.F32 R92, R140.reuse, R94, R96 ;  /* 0x0000005e8c5c723c */ /* 0x040fe20000001860 */
[----:B------:R3:W4:Y:S04]  /*8cc0*/  LDSM.16.M88.4 R96, [R217+0x11800] ;  /* 0x01180000d960783b */ /* 0x0007280000000200 */
[----:B------:R-:W5:Y:S03]  /*8cd0*/  S2R R157, SR_CTAID.X ;  /* 0x00000000009d7919 */ /* 0x000f660000002500 */
[----:B------:R-:W-:Y:S01]  /*8ce0*/  HMMA.16816.F32 R100, R140, R102, R144 ;  /* 0x000000668c64723c */ /* 0x000fe20000001890 */
[----:B---3--:R-:W-:-:S05]  /*8cf0*/  LOP3.LUT R217, R19, 0x60, RZ, 0x3c, !PT ;  /* 0x0000006013d97812 */ /* 0x008fca00078e3cff */
[----:B------:R-:W-:Y:S02]  /*8d00*/  LDSM.16.M88.4 R144, [R217+0x10800] ;  /* 0x01080000d990783b */ /* 0x000fe40000000200 */
[----:B------:R-:W-:Y:S02]  /*8d10*/  HMMA.16816.F32 R104, R140, R106, R116 ;  /* 0x0000006a8c68723c */ /* 0x000fe40000001874 */
[----:B------:R-:W3:Y:S04]  /*8d20*/  LDSM.16.M88.4 R116, [R217+0x10000] ;  /* 0x01000000d974783b */ /* 0x000ee80000000200 */
[----:B------:R-:W3:Y:S02]  /*8d30*/  LDSM.16.M88.4 R140, [R217+0x11000] ;  /* 0x01100000d98c783b */ /* 0x000ee40000000200 */
[C---:B0-----:R-:W-:Y:S08]  /*8d40*/  HMMA.16816.F32 R108, R132.reuse, R56, R108 ;  /* 0x00000038846c723c */ /* 0x041ff0000000186c */
[C---:B------:R-:W-:Y:S08]  /*8d50*/  HMMA.16816.F32 R112, R132.reuse, R60, R112 ;  /* 0x0000003c8470723c */ /* 0x040ff00000001870 */
[C---:B------:R-:W-:Y:S08]  /*8d60*/  HMMA.16816.F32 R136, R132.reuse, R68, R136 ;  /* 0x000000448488723c */ /* 0x040ff00000001888 */
[----:B-1----:R-:W-:Y:S01]  /*8d70*/  HMMA.16816.F32 R128, R132, R76, R128 ;  /* 0x0000004c8480723c */ /* 0x002fe20000001880 */
[----:B------:R-:W0:Y:S01]  /*8d80*/  LDSM.16.M88.4 R132, [R217+0x11800] ;  /* 0x01180000d984783b */ /* 0x000e220000000200 */
[----:B------:R-:W-:Y:S01]  /*8d90*/  UIADD3 UR4, UP0, UR4, 0x40, URZ ;  /* 0x0000004004047890 */ /* 0x000fe2000ff1e03f */
[----:B-----5:R-:W-:-:S05]  /*8da0*/  SHF.L.U32 R157, R157, 0x6, RZ ;  /* 0x000000069d9d7819 */ /* 0x020fca00000006ff */
[----:B--2---:R-:W-:Y:S01]  /*8db0*/  HMMA.16816.F32 R124, R84, R56, R124 ;  /* 0x00000038547c723c */ /* 0x004fe2000000187c */
[----:B------:R-:W-:Y:S01]  /*8dc0*/  UIADD3.X UR5, URZ, UR5, URZ, UP0, !UPT ;  /* 0x000000053f057290 */ /* 0x000fe200087fe43f */
[----:B------:R-:W-:-:S06]  /*8dd0*/  IADD3 R157, R157, 0x40, RZ ;  /* 0x000000409d9d7810 */ /* 0x000fcc0007ffe0ff */
[C---:B------:R-:W-:Y:S08]  /*8de0*/  HMMA.16816.F32 R120, R84.reuse, R60, R120 ;  /* 0x0000003c5478723c */ /* 0x040ff00000001878 */
[----:B------:R-:W-:Y:S08]  /*8df0*/  HMMA.16816.F32 R40, R84, R68, R40 ;  /* 0x000000445428723c */ /* 0x000ff00000001828 */
[C---:B------:R-:W-:Y:S08]  /*8e00*/  HMMA.16816.F32 R48, R88.reuse, R56, R48 ;  /* 0x000000385830723c */ /* 0x040ff00000001830 */
[C---:B------:R-:W-:Y:S08]  /*8e10*/  HMMA.16816.F32 R52, R88.reuse, R60, R52 ;  /* 0x0000003c5834723c */ /* 0x040ff00000001834 */
[----:B------:R-:W-:Y:S08]  /*8e20*/  HMMA.16816.F32 R64, R88, R68, R64 ;  /* 0x000000445840723c */ /* 0x000ff00000001840 */
[C---:B----4-:R-:W-:Y:S08]  /*8e30*/  HMMA.16816.F32 R80, R96.reuse, R56, R80 ;  /* 0x000000386050723c */ /* 0x050ff00000001850 */
[C---:B------:R-:W-:Y:S08]  /*8e40*/  HMMA.16816.F32 R92, R96.reuse, R60, R92 ;  /* 0x0000003c605c723c */ /* 0x040ff0000000185c */
[----:B------:R-:W-:Y:S08]  /*8e50*/  HMMA.16816.F32 R100, R96, R68, R100 ;  /* 0x000000446064723c */ /* 0x000ff00000001864 */
[-C--:B------:R-:W-:Y:S08]  /*8e60*/  HMMA.16816.F32 R44, R84, R76.reuse, R44 ;  /* 0x0000004c542c723c */ /* 0x080ff0000000182c */
[-C--:B------:R-:W-:Y:S08]  /*8e70*/  HMMA.16816.F32 R72, R88, R76.reuse, R72 ;  /* 0x0000004c5848723c */ /* 0x080ff00000001848 */
[----:B------:R-:W-:Y:S01]  /*8e80*/  HMMA.16816.F32 R104, R96, R76, R104 ;  /* 0x0000004c6068723c */ /* 0x000fe20000001868 */
[----:B------:R-:W-:-:S06]  /*8e90*/  ISETP.LE.U32.AND P0, PT, R157, UR4, PT ;  /* 0x000000049d007c0c */ /* 0x000fcc000bf03070 */
[----:B------:R-:W-:-:S05]  /*8ea0*/  IMAD.U32 R76, RZ, RZ, UR5 ;  /* 0x00000005ff4c7e24 */ /* 0x000fca000f8e00ff */
[----:B------:R-:W-:Y:S01]  /*8eb0*/  ISETP.GE.U32.AND.EX P0, PT, R76, RZ, PT, P0 ;  /* 0x000000ff4c00720c */ /* 0x000fe20003f06100 */
[----:B---3--:R-:W-:Y:S01]  /*8ec0*/  HMMA.16816.F32 R108, R116, R58, R108 ;  /* 0x0000003a746c723c */ /* 0x008fe2000000186c */
[----:B------:R-:W-:Y:S02]  /*8ed0*/  IMAD.MOV.U32 R77, RZ, RZ, 0x40 ;  /* 0x00000040ff4d7424 */ /* 0x000fe400078e00ff */
[----:B------:R-:W-:-:S05]  /*8ee0*/  FFMA R148, R12, R148, R156 ;  /* 0x000000940c947223 */ /* 0x000fca000000009c */
[----:B------:R-:W-:Y:S01]  /*8ef0*/  HMMA.16816.F32 R112, R116, R62, R112 ;  /* 0x0000003e7470723c */ /* 0x000fe20000001870 */
[C---:B------:R-:W-:Y:S01]  /*8f00*/  IMAD R18, R77.reuse, c[0x0][0x1a4], R18 ;  /* 0x000069004d127a24 */ /* 0x040fe200078e0212 */
[----:B------:R-:W-:Y:S01]  /*8f10*/  MOV R12, R10 ;  /* 0x0000000a000c7202 */ /* 0x000fe20000000f00 */
[----:B------:R-:W-:-:S05]  /*8f20*/  IMAD R17, R77, c[0x0][0x1b4], R17 ;  /* 0x00006d004d117a24 */ /* 0x000fca00078e0211 */
[----:B------:R-:W-:Y:S01]  /*8f30*/  HMMA.16816.F32 R136, R116, R70, R136 ;  /* 0x000000467488723c */ /* 0x000fe20000001888 */
[----:B------:R-:W-:Y:S01]  /*8f40*/  FFMA R23, R22, R23, R155 ;  /* 0x0000001716177223 */ /* 0x000fe2000000009b */
[----:B------:R-:W-:Y:S01]  /*8f50*/  MOV R77, R4 ;  /* 0x00000004004d7202 */ /* 0x000fe20000000f00 */
[----:B------:R-:W-:-:S05]  /*8f60*/  FFMA R21, R20, R21, R154 ;  /* 0x0000001514157223 */ /* 0x000fca000000009a */
[----:B------:R-:W-:Y:S01]  /*8f70*/  HMMA.16816.F32 R124, R144, R58, R124 ;  /* 0x0000003a907c723c */ /* 0x000fe2000000187c */
[----:B------:R-:W-:Y:S02]  /*8f80*/  IMAD.MOV.U32 R76, RZ, RZ, R8 ;  /* 0x000000ffff4c7224 */ /* 0x000fe400078e0008 */
[----:B------:R-:W-:-:S05]  /*8f90*/  IMAD.MOV.U32 R22, RZ, RZ, R9 ;  /* 0x000000ffff167224 */ /* 0x000fca00078e0009 */
[----:B------:R-:W-:Y:S01]  /*8fa0*/  HMMA.16816.F32 R120, R144, R62, R120 ;  /* 0x0000003e9078723c */ /* 0x000fe20000001878 */
[----:B------:R-:W-:-:S07]  /*8fb0*/  IMAD.MOV.U32 R20, RZ, RZ, R11 ;  /* 0x000000ffff147224 */ /* 0x000fce00078e000b */
[----:B------:R-:W-:Y:S08]  /*8fc0*/  HMMA.16816.F32 R40, R144, R70, R40 ;  /* 0x000000469028723c */ /* 0x000ff00000001828 */
[C---:B------:R-:W-:Y:S08]  /*8fd0*/  HMMA.16816.F32 R48, R140.reuse, R58, R48 ;  /* 0x0000003a8c30723c */ /* 0x040ff00000001830 */
[C---:B------:R-:W-:Y:S08]  /*8fe0*/  HMMA.16816.F32 R52, R140.reuse, R62, R52 ;  /* 0x0000003e8c34723c */ /* 0x040ff00000001834 */
[----:B------:R-:W-:Y:S08]  /*8ff0*/  HMMA.16816.F32 R64, R140, R70, R64 ;  /* 0x000000468c40723c */ /* 0x000ff00000001840 */
[C---:B0-----:R-:W-:Y:S08]  /*9000*/  HMMA.16816.F32 R56, R132.reuse, R58, R80 ;  /* 0x0000003a8438723c */ /* 0x041ff00000001850 */
[----:B------:R-:W-:Y:S01]  /*9010*/  HMMA.16816.F32 R60, R132, R62, R92 ;  /* 0x0000003e843c723c */ /* 0x000fe2000000185c */
[----:B------:R-:W-:-:S07]  /*9020*/  MOV R80, R7 ;  /* 0x0000000700507202 */ /* 0x000fce0000000f00 */
[----:B------:R-:W-:Y:S08]  /*9030*/  HMMA.16816.F32 R68, R132, R70, R100 ;  /* 0x000000468444723c */ /* 0x000ff00000001864 */
[-C--:B------:R-:W-:Y:S08]  /*9040*/  HMMA.16816.F32 R116, R116, R78.reuse, R128 ;  /* 0x0000004e7474723c */ /* 0x080ff00000001880 */
[-C--:B------:R-:W-:Y:S08]  /*9050*/  HMMA.16816.F32 R44, R144, R78.reuse, R44 ;  /* 0x0000004e902c723c */ /* 0x080ff0000000182c */
[-C--:B------:R-:W-:Y:S08]  /*9060*/  HMMA.16816.F32 R72, R140, R78.reuse, R72 ;  /* 0x0000004e8c48723c */ /* 0x080ff00000001848 */
[----:B------:R-:W-:Y:S07]  /*9070*/  HMMA.16816.F32 R132, R132, R78, R104 ;  /* 0x0000004e8484723c */ /* 0x000fee0000001868 */
[----:B------:R-:W-:-:S02]  /*9080*/  IMAD.MOV.U32 R78, RZ, RZ, R5 ;  /* 0x000000ffff4e7224 */ /* 0x000fc400078e0005 */
[----:B------:R-:W-:Y:S01]  /*9090*/  IMAD.MOV.U32 R79, RZ, RZ, R6 ;  /* 0x000000ffff4f7224 */ /* 0x000fe200078e0006 */
[----:B------:R-:W-:Y:S01]  /*90a0*/  @P0 CALL.REL.NOINC `(.L_x_0) ;  /* 0x0000001000000944 */ /* 0x000fe20003c00000 */
[----:B------:R-:W-:Y:S05]  /*90b0*/  BRA `(.L_x_19) ;  /* 0xffffb10000007947 */ /* 0x000fea000383ffff */
.L_x_0:
[----:B------:R-:W0:Y:S01]  /*90c0*/  S2R R184, SR_CTAID.X ;  /* 0x0000000000b87919 */ /* 0x000e220000002500 */
[C---:B------:R-:W-:Y:S01]  /*90d0*/  FMUL R17, R153.reuse, 8388608 ;  /* 0x4b00000099117820 */ /* 0x040fe20000400000 */
[----:B------:R-:W-:Y:S01]  /*90e0*/  FSETP.GEU.AND P4, PT, R153, 1.175494350822287508e-38, PT ;  /* 0x008000009900780b */ /* 0x000fe20003f8e000 */
[C---:B------:R-:W-:Y:S01]  /*90f0*/  FMUL R15, R152.reuse, 8388608 ;  /* 0x4b000000980f7820 */ /* 0x040fe20000400000 */
[----:B------:R-:W1:Y:S01]  /*9100*/  S2R R187, SR_TID.X ;  /* 0x0000000000bb7919 */ /* 0x000e620000002100 */
[----:B------:R-:W-:Y:S01]  /*9110*/  FSETP.GEU.AND P5, PT, R152, 1.175494350822287508e-38, PT ;  /* 0x008000009800780b */ /* 0x000fe20003fae000 */
[----:B------:R-:W-:Y:S01]  /*9120*/  FMUL R16, R151, 8388608 ;  /* 0x4b00000097107820 */ /* 0x000fe20000400000 */
[----:B------:R-:W-:Y:S01]  /*9130*/  FSEL R17, R17, R153, !P4 ;  /* 0x0000009911117208 */ /* 0x000fe20006000000 */
[----:B------:R-:W2:Y:S01]  /*9140*/  S2R R186, SR_CTAID.Y ;  /* 0x0000000000ba7919 */ /* 0x000ea20000002600 */
[----:B------:R-:W-:Y:S01]  /*9150*/  FSEL R15, R15, R152, !P5 ;  /* 0x000000980f0f7208 */ /* 0x000fe20006800000 */
[----:B------:R-:W-:Y:S01]  /*9160*/  IMAD.MOV.U32 R77, RZ, RZ, R40 ;  /* 0x000000ffff4d7224 */ /* 0x000fe200078e0028 */
[----:B------:R-:W-:Y:S01]  /*9170*/  MOV R37, R70 ;  /* 0x0000004600257202 */ /* 0x000fe20000000f00 */
[----:B------:R-:W3:Y:S01]  /*9180*/  S2R R83, SR_TID.X ;  /* 0x0000000000537919 */ /* 0x000ee20000002100 */
[----:B------:R-:W-:Y:S01]  /*9190*/  MOV R78, R41 ;  /* 0x00000029004e7202 */ /* 0x000fe20000000f00 */
[----:B------:R-:W-:Y:S01]  /*91a0*/  IMAD.MOV.U32 R41, RZ, RZ, R59 ;  /* 0x000000ffff297224 */ /* 0x000fe200078e003b */
[----:B------:R-:W-:Y:S01]  /*91b0*/  MOV R79, R44 ;  /* 0x0000002c004f7202 */ /* 0x000fe20000000f00 */
[----:B------:R-:W-:Y:S01]  /*91c0*/  IMAD.MOV.U32 R59, RZ, RZ, R23 ;  /* 0x000000ffff3b7224 */ /* 0x000fe200078e0017 */
[----:B------:R-:W-:Y:S01]  /*91d0*/  MOV R36, R21 ;  /* 0x0000001500247202 */ /* 0x000fe20000000f00 */
[----:B------:R-:W-:Y:S01]  /*91e0*/  IMAD.MOV.U32 R44, RZ, RZ, R72 ;  /* 0x000000ffff2c7224 */ /* 0x000fe200078e0048 */
[----:B------:R-:W-:Y:S01]  /*91f0*/  FSEL R21, RZ, -23, P4 ;  /* 0xc1b80000ff157808 */ /* 0x000fe20002000000 */
[----:B------:R-:W4:Y:S01]  /*9200*/  S2R R81, SR_TID.X ;  /* 0x0000000000517919 */ /* 0x000f220000002100 */
[----:B------:R-:W-:Y:S01]  /*9210*/  FSETP.GEU.AND P4, PT, R59, 1.175494350822287508e-38, PT ;  /* 0x008000003b00780b */ /* 0x000fe20003f8e000 */
[----:B------:R-:W-:Y:S01]  /*9220*/  FMUL R40, R150, 8388608 ;  /* 0x4b00000096287820 */ /* 0x000fe20000400000 */
[----:B------:R-:W-:Y:S01]  /*9230*/  FSETP.GEU.AND P6, PT, R151, 1.175494350822287508e-38, PT ;  /* 0x008000009700780b */ /* 0x000fe20003fce000 */
[----:B0-----:R-:W-:Y:S01]  /*9240*/  IMAD.SHL.U32 R184, R184, 0x40, RZ ;  /* 0x00000040b8b87824 */ /* 0x001fe200078e00ff */
[----:B------:R-:W-:Y:S01]  /*9250*/  FSEL R96, RZ, -23, P5 ;  /* 0xc1b80000ff607808 */ /* 0x000fe20002800000 */
[----:B------:R-:W-:Y:S01]  /*9260*/  IMAD.MOV.U32 R80, RZ, RZ, R45 ;  /* 0x000000ffff507224 */ /* 0x000fe200078e002d */
[----:B------:R-:W-:Y:S01]  /*9270*/  FSEL R16, R16, R151, !P6 ;  /* 0x0000009710107208 */ /* 0x000fe20007000000 */
[C---:B-1----:R-:W-:Y:S01]  /*9280*/  IMAD.SHL.U32 R12, R187.reuse, 0x8, RZ ;  /* 0x00000008bb0c7824 */ /* 0x042fe200078e00ff */
[----:B------:R-:W-:Y:S01]  /*9290*/  LOP3.LUT R184, R184, 0x3f, R187, 0xf8, !PT ;  /* 0x0000003fb8b87812 */ /* 0x000fe200078ef8bb */
[----:B------:R-:W-:Y:S01]  /*92a0*/  IMAD.SHL.U32 R28, R187, 0x10, RZ ;  /* 0x00000010bb1c7824 */ /* 0x000fe200078e00ff */
[----:B------:R-:W-:Y:S01]  /*92b0*/  FSEL R97, RZ, -23, P6 ;  /* 0xc1b80000ff617808 */ /* 0x000fe20003000000 */
[----:B--2---:R-:W-:Y:S01]  /*92c0*/  IMAD R2, R186, c[0x0][0x1c0], RZ ;  /* 0x00007000ba027a24 */ /* 0x004fe200078e02ff */
[----:B------:R-:W-:Y:S01]  /*92d0*/  LOP3.LUT R12, R12, 0x380, RZ, 0xc0, !PT ;  /* 0x000003800c0c7812 */ /* 0x000fe200078ec0ff */
[----:B------:R-:W-:Y:S01]  /*92e0*/  IMAD R3, R184, c[0x0][0x1c4], RZ ;  /* 0x00007100b8037a24 */ /* 0x000fe200078e02ff */
[----:B------:R-:W-:Y:S01]  /*92f0*/  FSETP.GT.AND P6, PT, |R36|, 8.50705917302346158658e+37, PT ;  /* 0x7e8000002400780b */ /* 0x000fe20003fc4200 */
[----:B------:R-:W-:Y:S01]  /*9300*/  IMAD.SHL.U32 R0, R2, 0x2, RZ ;  /* 0x0000000202007824 */ /* 0x000fe200078e00ff */
[----:B---3--:R-:W-:Y:S01]  /*9310*/  LOP3.LUT R14, R83, 0x3, RZ, 0xc0, !PT ;  /* 0x00000003530e7812 */ /* 0x008fe200078ec0ff */
[----:B------:R-:W-:Y:S01]  /*9320*/  IMAD.SHL.U32 R13, R3, 0x2, RZ ;  /* 0x00000002030d7824 */ /* 0x000fe200078e00ff */
[----:B------:R-:W-:Y:S01]  /*9330*/  LOP3.LUT R34, R28, 0x70, RZ, 0xc0, !PT ;  /* 0x000000701c227812 */ /* 0x000fe200078ec0ff */
[----:B------:R-:W-:Y:S01]  /*9340*/  IMAD.HI R2, R2, 0x2, RZ ;  /* 0x0000000202027827 */ /* 0x000fe200078e02ff */
[----:B------:R-:W-:Y:S01]  /*9350*/  MOV R39, R62 ;  /* 0x0000003e00277202 */ /* 0x000fe20000000f00 */
[----:B------:R-:W-:Y:S01]  /*9360*/  BAR.SYNC.DEFER_BLOCKING 0x0 ;  /* 0x0000000000007b1d */ /* 0x000fe20000010000 */
[----:B------:R-:W-:Y:S01]  /*9370*/  IADD3 R0, P1, P2, R13, c[0x0][0x178], R0 ;  /* 0x00005e000d007a10 */ /* 0x000fe20007a3e000 */
[----:B------:R-:W-:Y:S01]  /*9380*/  IMAD.HI R3, R3, 0x2, RZ ;  /* 0x0000000203037827 */ /* 0x000fe200078e02ff */
[----:B------:R-:W-:-:S02]  /*9390*/  FSETP.GEU.AND P5, PT, R36, 1.175494350822287508e-38, PT ;  /* 0x008000002400780b */ /* 0x000fc40003fae000 */
[----:B------:R-:W-:Y:S01]  /*93a0*/  SHF.L.U32 R18, R83, 0x2, RZ ;  /* 0x0000000253127819 */ /* 0x000fe200000006ff */
[----:B------:R-:W-:Y:S01]  /*93b0*/  IMAD R33, R14, 0x10, R12 ;  /* 0x000000100e217824 */ /* 0x000fe200078e020c */
[----:B------:R-:W-:Y:S01]  /*93c0*/  IADD3.X R2, R3, c[0x0][0x17c], R2, P1, P2 ;  /* 0x00005f0003027a10 */ /* 0x000fe20000fe4402 */
[----:B------:R-:W-:Y:S01]  /*93d0*/  FMUL R13, R36, 8388608 ;  /* 0x4b000000240d7820 */ /* 0x000fe20000400000 */
[----:B------:R-:W-:Y:S01]  /*93e0*/  IADD3 R3, R17, -0x3f3504f3, RZ ;  /* 0xc0cafb0d11037810 */ /* 0x000fe20007ffe0ff */
[----:B------:R-:W-:Y:S01]  /*93f0*/  @P6 FMUL R135, R135, 0.25 ;  /* 0x3e80000087876820 */ /* 0x000fe20000400000 */
[----:B------:R-:W-:Y:S01]  /*9400*/  SHF.R.S32.HI R12, RZ, 0x4, R187 ;  /* 0x00000004ff0c7819 */ /* 0x000fe200000114bb */
[----:B------:R-:W-:Y:S01]  /*9410*/  @P6 FMUL R134, R134, 0.25 ;  /* 0x3e80000086866820 */ /* 0x000fe20000400000 */
[----:B------:R-:W-:Y:S01]  /*9420*/  LOP3.LUT R70, R3, 0xff800000, RZ, 0xc0, !PT ;  /* 0xff80000003467812 */ /* 0x000fe200078ec0ff */
[----:B------:R-:W-:Y:S01]  /*9430*/  @P6 FMUL R71, R71, 0.25 ;  /* 0x3e80000047476820 */ /* 0x000fe20000400000 */
[----:B------:R-:W-:Y:S01]  /*9440*/  IADD3 R3, R15, -0x3f3504f3, RZ ;  /* 0xc0cafb0d0f037810 */ /* 0x000fe20007ffe0ff */
[----:B------:R-:W-:Y:S01]  /*9450*/  @P6 FMUL R37, R37, 0.25 ;  /* 0x3e80000025256820 */ /* 0x000fe20000400000 */
[----:B------:R-:W0:Y:S01]  /*9460*/  I2F R22, R70 ;  /* 0x0000004600167306 */ /* 0x000e220000201400 */
[----:B------:R-:W-:Y:S01]  /*9470*/  FSETP.GEU.AND P1, PT, R150, 1.175494350822287508e-38, PT ;  /* 0x008000009600780b */ /* 0x000fe20003f2e000 */
[----:B------:R-:W-:Y:S01]  /*9480*/  @P6 FMUL R63, R63, 0.25 ;  /* 0x3e8000003f3f6820 */ /* 0x000fe20000400000 */
[----:B------:R-:W-:Y:S01]  /*9490*/  LOP3.LUT R72, R3, 0xff800000, RZ, 0xc0, !PT ;  /* 0xff80000003487812 */ /* 0x000fe200078ec0ff */
[----:B------:R-:W-:Y:S01]  /*94a0*/  @P6 FMUL R39, R39, 0.25 ;  /* 0x3e80000027276820 */ /* 0x000fe20000400000 */
[----:B------:R-:W-:Y:S01]  /*94b0*/  SGXT R3, R12, 0x1 ;  /* 0x000000010c03781a */ /* 0x000fe20000000200 */
[----:B------:R-:W-:Y:S01]  /*94c0*/  FMUL R12, R59, 8388608 ;  /* 0x4b0000003b0c7820 */ /* 0x000fe20000400000 */
[----:B------:R-:W-:Y:S01]  /*94d0*/  FSEL R40, R40, R150, !P1 ;  /* 0x0000009628287208 */ /* 0x000fe20004800000 */
[----:B------:R-:W1:Y:S01]  /*94e0*/  I2F R19, R72 ;  /* 0x0000004800137306 */ /* 0x000e620000201400 */
[----:B------:R-:W-:Y:S01]  /*94f0*/  LOP3.LUT R14, R83, 0xe0, RZ, 0xc0, !PT ;  /* 0x000000e0530e7812 */ /* 0x000fe200078ec0ff */
[----:B------:R-:W-:Y:S01]  /*9500*/  @P6 FMUL R41, R41, 0.25 ;  /* 0x3e80000029296820 */ /* 0x000fe20000400000 */
[----:B------:R-:W-:Y:S01]  /*9510*/  FSEL R12, R12, R59, !P4 ;  /* 0x0000003b0c0c7208 */ /* 0x000fe20006000000 */
[----:B------:R-:W-:Y:S01]  /*9520*/  @P6 FMUL R58, R58, 0.25 ;  /* 0x3e8000003a3a6820 */ /* 0x000fe20000400000 */
[----:B------:R-:W-:Y:S01]  /*9530*/  FSEL R13, R13, R36, !P5 ;  /* 0x000000240d0d7208 */ /* 0x000fe20006800000 */
[----:B------:R-:W-:Y:S01]  /*9540*/  IMAD.SHL.U32 R14, R14, 0x20, RZ ;  /* 0x000000200e0e7824 */ /* 0x000fe200078e00ff */
[----:B------:R-:W-:Y:S01]  /*9550*/  IADD3 R23, R12, -0x3f3504f3, RZ ;  /* 0xc0cafb0d0c177810 */ /* 0x000fe20007ffe0ff */
[----:B0-----:R-:W-:Y:S01]  /*9560*/  FFMA.FTZ R21, R22, 1.1920928955078125e-07, R21 ;  /* 0x3400000016157823 */ /* 0x001fe20000010015 */
[----:B------:R-:W-:Y:S01]  /*9570*/  FSEL R22, RZ, -23, P1 ;  /* 0xc1b80000ff167808 */ /* 0x000fe20000800000 */
[----:B------:R-:W-:Y:S01]  /*9580*/  IMAD.MOV.U32 R45, RZ, RZ, R46 ;  /* 0x000000ffff2d7224 */ /* 0x000fe200078e002e */
[----:B------:R-:W-:Y:S01]  /*9590*/  LOP3.LUT R23, R23, 0xff800000, RZ, 0xc0, !PT ;  /* 0xff80000017177812 */ /* 0x000fe200078ec0ff */
[----:B------:R-:W-:Y:S01]  /*95a0*/  IMAD.MOV.U32 R38, RZ, RZ, R56 ;  /* 0x000000ffff267224 */ /* 0x000fe200078e0038 */
[C---:B------:R-:W-:Y:S01]  /*95b0*/  FSETP.GEU.AND P1, PT, |R36|.reuse, 1.175494350822287508e-38, PT ;  /* 0x008000002400780b */ /* 0x040fe20003f2e200 */
[----:B------:R-:W-:Y:S01]  /*95c0*/  @P6 FMUL R36, R36, 0.25 ;  /* 0x3e80000024246820 */ /* 0x000fe20000400000 */
[----:B------:R-:W0:Y:S01]  /*95d0*/  I2F R28, R23 ;  /* 0x00000017001c7306 */ /* 0x000e220000201400 */
[----:B----4-:R-:W-:Y:S01]  /*95e0*/  LOP3.LUT R81, R81, 0xff, RZ, 0xc0, !PT ;  /* 0x000000ff51517812 */ /* 0x010fe200078ec0ff */
[----:B-1----:R-:W-:Y:S01]  /*95f0*/  FFMA.FTZ R96, R19, 1.1920928955078125e-07, R96 ;  /* 0x3400000013607823 */ /* 0x002fe20000010060 */
[----:B------:R-:W-:Y:S01]  /*9600*/  LOP3.LUT R29, R14, 0x38, R18, 0xf8, !PT ;  /* 0x000000380e1d7812 */ /* 0x000fe200078ef812 */
[----:B------:R-:W-:Y:S01]  /*9610*/  IMAD.SHL.U32 R14, R187, 0x40, RZ ;  /* 0x00000040bb0e7824 */ /* 0x000fe200078e00ff */
[----:B------:R-:W-:Y:S01]  /*9620*/  LOP3.LUT R35, R18, 0x80, RZ, 0xc0, !PT ;  /* 0x0000008012237812 */ /* 0x000fe200078ec0ff */
[C---:B------:R-:W-:Y:S01]  /*9630*/  FMUL R18, R149.reuse, 8388608 ;  /* 0x4b00000095127820 */ /* 0x040fe20000400000 */
[----:B------:R-:W-:Y:S01]  /*9640*/  MOV R46, R57 ;  /* 0x00000039002e7202 */ /* 0x000fe20000000f00 */
[----:B------:R-:W-:Y:S01]  /*9650*/  IMAD.MOV.U32 R90, RZ, RZ, R50 ;  /* 0x000000ffff5a7224 */ /* 0x000fe200078e0032 */
[----:B------:R-:W-:Y:S01]  /*9660*/  FSETP.GEU.AND P2, PT, R149, 1.175494350822287508e-38, PT ;  /* 0x008000009500780b */ /* 0x000fe20003f4e000 */
[----:B------:R-:W-:Y:S01]  /*9670*/  IMAD.MOV.U32 R92, RZ, RZ, R49 ;  /* 0x000000ffff5c7224 */ /* 0x000fe200078e0031 */
[----:B------:R-:W-:Y:S01]  /*9680*/  FSEL R57, RZ, -23, P4 ;  /* 0xc1b80000ff397808 */ /* 0x000fe20002000000 */
[----:B------:R-:W-:Y:S01]  /*9690*/  @!P1 FMUL R36, R36, 16777216 ;  /* 0x4b80000024249820 */ /* 0x000fe20000400000 */
[----:B------:R-:W-:Y:S01]  /*96a0*/  ISETP.GE.U32.AND P0, PT, R81, 0x40, PT ;  /* 0x000000405100780c */ /* 0x000fe20003f06070 */
[----:B------:R-:W-:Y:S01]  /*96b0*/  @!P1 FMUL R135, R135, 16777216 ;  /* 0x4b80000087879820 */ /* 0x000fe20000400000 */
[--C-:B------:R-:W-:Y:S01]  /*96c0*/  SHF.R.S32.HI R20, RZ, 0x2, R187.reuse ;  /* 0x00000002ff147819 */ /* 0x100fe200000114bb */
[----:B------:R-:W-:Y:S01]  /*96d0*/  @!P1 FMUL R134, R134, 16777216 ;  /* 0x4b80000086869820 */ /* 0x000fe20000400000 */
[----:B------:R-:W-:Y:S01]  /*96e0*/  FSETP.GEU.AND P3, PT, R148, 1.175494350822287508e-38, PT ;  /* 0x008000009400780b */ /* 0x000fe20003f6e000 */
[----:B------:R-:W-:Y:S01]  /*96f0*/  @!P1 FMUL R71, R71, 16777216 ;  /* 0x4b80000047479820 */ /* 0x000fe20000400000 */
[----:B------:R-:W-:Y:S01]  /*9700*/  FSEL R18, R18, R149, !P2 ;  /* 0x0000009512127208 */ /* 0x000fe20005000000 */
[----:B------:R-:W-:Y:S01]  /*9710*/  @!P1 FMUL R37, R37, 16777216 ;  /* 0x4b80000025259820 */ /* 0x000fe20000400000 */
[----:B------:R-:W-:Y:S01]  /*9720*/  FSEL R19, RZ, -23, P2 ;  /* 0xc1b80000ff137808 */ /* 0x000fe20001000000 */
[----:B------:R-:W-:Y:S01]  /*9730*/  @!P1 FMUL R63, R63, 16777216 ;  /* 0x4b8000003f3f9820 */ /* 0x000fe20000400000 */
[----:B------:R-:W-:Y:S01]  /*9740*/  FSETP.GT.AND P2, PT, |R59|, 8.50705917302346158658e+37, PT ;  /* 0x7e8000003b00780b */ /* 0x000fe20003f44200 */
[----:B------:R-:W-:Y:S01]  /*9750*/  @!P1 FMUL R39, R39, 16777216 ;  /* 0x4b80000027279820 */ /* 0x000fe20000400000 */
[----:B------:R-:W-:Y:S01]  /*9760*/  FSETP.GEU.AND P4, PT, |R148|, 1.175494350822287508e-38, PT ;  /* 0x008000009400780b */ /* 0x000fe20003f8e200 */
[----:B------:R-:W-:Y:S01]  /*9770*/  @!P1 FMUL R41, R41, 16777216 ;  /* 0x4b80000029299820 */ /* 0x000fe20000400000 */
[----:B------:R-:W-:Y:S01]  /*9780*/  SGXT R20, R20, 0x1 ;  /* 0x000000011414781a */ /* 0x000fe20000000200 */
[----:B------:R-:W-:Y:S01]  /*9790*/  @!P1 FMUL R58, R58, 16777216 ;  /* 0x4b8000003a3a9820 */ /* 0x000fe20000400000 */
[C---:B------:R-:W-:Y:S01]  /*97a0*/  FSETP.GT.AND P1, PT, |R148|.reuse, 8.50705917302346158658e+37, PT ;  /* 0x7e8000009400780b */ /* 0x040fe20003f24200 */
[----:B------:R-:W-:Y:S01]  /*97b0*/  IMAD.MOV.U32 R81, RZ, RZ, R42 ;  /* 0x000000ffff517224 */ /* 0x000fe200078e002a */
[----:B------:R-:W-:Y:S01]  /*97c0*/  FSEL R76, RZ, -23, P3 ;  /* 0xc1b80000ff4c7808 */ /* 0x000fe20001800000 */
[----:B------:R-:W-:Y:S01]  /*97d0*/  FMUL R42, R148, 8388608 ;  /* 0x4b000000942a7820 */ /* 0x000fe20000400000 */
[----:B------:R-:W-:Y:S01]  /*97e0*/  SHF.R.U32.HI R31, RZ, 0x1, R187 ;  /* 0x00000001ff1f7819 */ /* 0x000fe200000116bb */
[----:B0-----:R-:W-:Y:S01]  /*97f0*/  FFMA.FTZ R57, R28, 1.1920928955078125e-07, R57 ;  /* 0x340000001c397823 */ /* 0x001fe20000010039 */
[----:B------:R-:W-:Y:S01]  /*9800*/  LOP3.LUT R20, R20, 0x2040, RZ, 0xc0, !PT ;  /* 0x0000204014147812 */ /* 0x000fe200078ec0ff */
[----:B------:R-:W0:Y:S01]  /*9810*/  MUFU.RCP R28, R36 ;  /* 0x00000024001c7308 */ /* 0x000e220000001000 */
[----:B------:R-:W-:Y:S01]  /*9820*/  FSEL R42, R42, R148, !P3 ;  /* 0x000000942a2a7208 */ /* 0x000fe20005800000 */
[----:B------:R-:W-:Y:S01]  /*9830*/  @P2 FMUL R133, R133, 0.25 ;  /* 0x3e80000085852820 */ /* 0x000fe20000400000 */
[C---:B------:R-:W-:Y:S01]  /*9840*/  FSETP.GEU.AND P3, PT, |R59|.reuse, 1.175494350822287508e-38, PT ;  /* 0x008000003b00780b */ /* 0x040fe20003f6e200 */
[----:B------:R-:W-:Y:S01]  /*9850*/  @P2 FMUL R59, R59, 0.25 ;  /* 0x3e8000003b3b2820 */ /* 0x000fe20000400000 */
[----:B------:R-:W-:Y:S01]  /*9860*/  LOP3.LUT R32, R20, 0x40, R31, 0x78, !PT ;  /* 0x0000004014207812 */ /* 0x000fe200078e781f */
[----:B------:R-:W-:Y:S01]  /*9870*/  @P1 FMUL R148, R148, 0.25 ;  /* 0x3e80000094941820 */ /* 0x000fe20000400000 */
[----:B------:R-:W-:Y:S01]  /*9880*/  LOP3.LUT R3, R3, 0x2040, RZ, 0xc0, !PT ;  /* 0x0000204003037812 */ /* 0x000fe200078ec0ff */
[----:B------:R-:W-:Y:S01]  /*9890*/  @P2 FMUL R132, R132, 0.25 ;  /* 0x3e80000084842820 */ /* 0x000fe20000400000 */
[----:B------:R-:W-:Y:S01]  /*98a0*/  LOP3.LUT R31, R31, 0xc, RZ, 0xc0, !PT ;  /* 0x0000000c1f1f7812 */ /* 0x000fe200078ec0ff */
[----:B------:R-:W-:Y:S01]  /*98b0*/  @P2 FMUL R69, R69, 0.25 ;  /* 0x3e80000045452820 */ /* 0x000fe20000400000 */
[----:B------:R-:W-:Y:S01]  /*98c0*/  LOP3.LUT R14, R3, 0x40, R14, 0x78, !PT ;  /* 0x00000040030e7812 */ /* 0x000fe200078e780e */
[----:B------:R-:W-:Y:S01]  /*98d0*/  @P2 FMUL R68, R68, 0.25 ;  /* 0x3e80000044442820 */ /* 0x000fe20000400000 */
[----:B------:R-:W-:Y:S01]  /*98e0*/  IADD3 R3, R31, R34, R35 ;  /* 0x000000221f037210 */ /* 0x000fe20007ffe023 */
[----:B------:R-:W-:Y:S01]  /*98f0*/  @P2 FMUL R61, R61, 0.25 ;  /* 0x3e8000003d3d2820 */ /* 0x000fe20000400000 */
[----:B------:R-:W-:Y:S01]  /*9900*/  MOV R88, R51 ;  /* 0x0000003300587202 */ /* 0x000fe20000000f00 */
[----:B------:R-:W-:Y:S01]  /*9910*/  @P2 FMUL R60, R60, 0.25 ;  /* 0x3e8000003c3c2820 */ /* 0x000fe20000400000 */
[----:B------:R-:W-:Y:S01]  /*9920*/  MOV R94, R48 ;  /* 0x00000030005e7202 */ /* 0x000fe20000000f00 */
[----:B------:R-:W-:Y:S01]  /*9930*/  @P2 FMUL R46, R46, 0.25 ;  /* 0x3e8000002e2e2820 */ /* 0x000fe20000400000 */
[----:B------:R-:W-:Y:S01]  /*9940*/  MOV R50, R65 ;  /* 0x0000004100327202 */ /* 0x000fe20000000f00 */
[----:B------:R-:W-:Y:S01]  /*9950*/  @P2 FMUL R38, R38, 0.25 ;  /* 0x3e80000026262820 */ /* 0x000fe20000400000 */
[----:B------:R-:W-:Y:S01]  /*9960*/  FSETP.GT.AND P2, PT, |R149|, 8.50705917302346158658e+37, PT ;  /* 0x7e8000009500780b */ /* 0x000fe20003f44200 */
[----:B------:R-:W-:Y:S01]  /*9970*/  @!P4 FMUL R148, R148, 16777216 ;  /* 0x4b8000009494c820 */ /* 0x000fe20000400000 */
[----:B------:R-:W-:Y:S01]  /*9980*/  IADD3 R85, R40, -0x3f3504f3, RZ ;  /* 0xc0cafb0d28557810 */ /* 0x000fe20007ffe0ff */
[----:B0-----:R-:W-:Y:S01]  /*9990*/  FMUL R31, R28, R39 ;  /* 0x000000271c1f7220 */ /* 0x001fe20000400000 */
[----:B------:R-:W-:Y:S01]  /*99a0*/  IADD3 R87, R18, -0x3f3504f3, RZ ;  /* 0xc0cafb0d12577810 */ /* 0x000fe20007ffe0ff */
[----:B------:R-:W-:Y:S01]  /*99b0*/  @!P3 FMUL R59, R59, 16777216 ;  /* 0x4b8000003b3bb820 */ /* 0x000fe20000400000 */
[----:B------:R-:W0:Y:S01]  /*99c0*/  MUFU.RCP R39, R148 ;  /* 0x0000009400277308 */ /* 0x000e220000001000 */
[----:B------:R-:W-:Y:S01]  /*99d0*/  @!P3 FMUL R133, R133, 16777216 ;  /* 0x4b8000008585b820 */ /* 0x000fe20000400000 */
[----:B------:R-:W-:Y:S01]  /*99e0*/  LOP3.LUT R85, R85, 0xff800000, RZ, 0xc0, !PT ;  /* 0xff80000055557812 */ /* 0x000fe200078ec0ff */
[----:B------:R-:W-:Y:S01]  /*99f0*/  @!P3 FMUL R132, R132, 16777216 ;  /* 0x4b8000008484b820 */ /* 0x000fe20000400000 */
[----:B------:R-:W-:Y:S01]  /*9a00*/  LOP3.LUT R87, R87, 0xff800000, RZ, 0xc0, !PT ;  /* 0xff80000057577812 */ /* 0x000fe200078ec0ff */
[----:B------:R-:W-:Y:S01]  /*9a10*/  @!P3 FMUL R69, R69, 16777216 ;  /* 0x4b8000004545b820 */ /* 0x000fe20000400000 */
[----:B------:R-:W-:Y:S01]  /*9a20*/  SHF.R.S32.HI R30, RZ, 0x3, R187 ;  /* 0x00000003ff1e7819 */ /* 0x000fe200000114bb */
[----:B------:R-:W-:Y:S01]  /*9a30*/  @!P3 FMUL R68, R68, 16777216 ;  /* 0x4b8000004444b820 */ /* 0x000fe20000400000 */
[----:B------:R-:W1:Y:S01]  /*9a40*/  MUFU.RCP R59, R59 ;  /* 0x0000003b003b7308 */ /* 0x000e620000001000 */
[----:B------:R-:W-:Y:S01]  /*9a50*/  @!P3 FMUL R61, R61, 16777216 ;  /* 0x4b8000003d3db820 */ /* 0x000fe20000400000 */
[----:B------:R-:W-:Y:S01]  /*9a60*/  SGXT R30, R30, 0x1 ;  /* 0x000000011e1e781a */ /* 0x000fe20000000200 */
[----:B------:R-:W-:Y:S01]  /*9a70*/  @!P3 FMUL R60, R60, 16777216 ;  /* 0x4b8000003c3cb820 */ /* 0x000fe20000400000 */
[----:B------:R-:W-:Y:S01]  /*9a80*/  MOV R100, 0x3dc6b27f ;  /* 0x3dc6b27f00647802 */ /* 0x000fe20000000f00 */
[----:B------:R-:W-:Y:S01]  /*9a90*/  @!P3 FMUL R46, R46, 16777216 ;  /* 0x4b8000002e2eb820 */ /* 0x000fe20000400000 */
[----:B------:R-:W-:Y:S01]  /*9aa0*/  LOP3.LUT R20, R30, 0x4008, RZ, 0xc0, !PT ;  /* 0x000040081e147812 */ /* 0x000fe200078ec0ff */
[----:B------:R-:W-:Y:S01]  /*9ab0*/  @!P3 FMUL R38, R38, 16777216 ;  /* 0x4b8000002626b820 */ /* 0x000fe20000400000 */
[----:B------:R-:W-:Y:S01]  /*9ac0*/  FSETP.GEU.AND P3, PT, |R149|, 1.175494350822287508e-38, PT ;  /* 0x008000009500780b */ /* 0x000fe20003f6e200 */
[----:B------:R-:W-:Y:S01]  /*9ad0*/  @P1 FMUL R67, R67, 0.25 ;  /* 0x3e80000043431820 */ /* 0x000fe20000400000 */
[----:B------:R-:W-:Y:S01]  /*9ae0*/  I2F R25, R85 ;  /* 0x0000005500197306 */ /* 0x000fe20000201400 */
[----:B------:R-:W-:Y:S01]  /*9af0*/  @P2 FMUL R149, R149, 0.25 ;  /* 0x3e80000095952820 */ /* 0x000fe20000400000 */
[----:B------:R-:W-:Y:S01]  /*9b00*/  IADD3 R20, R20, R32, R33 ;  /* 0x0000002014147210 */ /* 0x000fe20007ffe021 */
[----:B------:R-:W-:Y:S01]  /*9b10*/  @!P4 FMUL R67, R67, 16777216 ;  /* 0x4b8000004343c820 */ /* 0x000fe20000400000 */
[----:B------:R-:W-:Y:S01]  /*9b20*/  IADD3 R83, R16, -0x3f3504f3, RZ ;  /* 0xc0cafb0d10537810 */ /* 0x000fe20007ffe0ff */
[----:B------:R-:W-:Y:S01]  /*9b30*/  IMAD.MOV.U32 R86, RZ, RZ, R52 ;  /* 0x000000ffff567224 */ /* 0x000fe200078e0034 */
[----:B------:R-:W-:Y:S01]  /*9b40*/  IADD3 R89, R42, -0x3f3504f3, RZ ;  /* 0xc0cafb0d2a597810 */ /* 0x000fe20007ffe0ff */
[----:B------:R-:W-:Y:S01]  /*9b50*/  IMAD.MOV.U32 R84, RZ, RZ, R53 ;  /* 0x000000ffff547224 */ /* 0x000fe200078e0035 */
[----:B------:R-:W-:Y:S01]  /*9b60*/  I2F R26, R87 ;  /* 0x00000057001a7306 */ /* 0x000fe20000201400 */
[----:B------:R-:W-:Y:S01]  /*9b70*/  @P1 FMUL R75, R75, 0.25 ;  /* 0x3e8000004b4b1820 */ /* 0x000fe20000400000 */
[----:B------:R-:W-:Y:S01]  /*9b80*/  IADD3 R62, R13, -0x3f3504f3, RZ ;  /* 0xc0cafb0d0d3e7810 */ /* 0x000fe20007ffe0ff */
[----:B------:R-:W-:Y:S01]  /*9b90*/  @P1 FMUL R74, R74, 0.25 ;  /* 0x3e8000004a4a1820 */ /* 0x000fe20000400000 */
[----:B------:R-:W-:Y:S01]  /*9ba0*/  LOP3.LUT R83, R83, 0xff800000, RZ, 0xc0, !PT ;  /* 0xff80000053537812 */ /* 0x000fe200078ec0ff */
[----:B------:R-:W-:Y:S01]  /*9bb0*/  @P1 FMUL R66, R66, 0.25 ;  /* 0x3e80000042421820 */ /* 0x000fe20000400000 */
[----:B------:R-:W-:Y:S01]  /*9bc0*/  LOP3.LUT R89, R89, 0xff800000, RZ, 0xc0, !PT ;  /* 0xff80000059597812 */ /* 0x000fe200078ec0ff */
[----:B------:R-:W-:Y:S01]  /*9bd0*/  @P1 FMUL R55, R55, 0.25 ;  /* 0x3e80000037371820 */ /* 0x000fe20000400000 */
[----:B------:R-:W-:Y:S01]  /*9be0*/  LOP3.LUT R62, R62, 0xff800000, RZ, 0xc0, !PT ;  /* 0xff8000003e3e7812 */ /* 0x000fe200078ec0ff */
[----:B------:R-:W-:Y:S01]  /*9bf0*/  @P1 FMUL R54, R54, 0.25 ;  /* 0x3e80000036361820 */ /* 0x000fe20000400000 */
[----:B------:R2:W-:Y:S01]  /*9c00*/  I2F R24, R83 ;  /* 0x0000005300187306 */ /* 0x0005e20000201400 */
[----:B------:R-:W-:Y:S01]  /*9c10*/  @P1 FMUL R88, R88, 0.25 ;  /* 0x3e80000058581820 */ /* 0x000fe20000400000 */
[----:B------:R-:W-:Y:S01]  /*9c20*/  LOP3.LUT R14, R14, R29, RZ, 0xfc, !PT ;  /* 0x0000001d0e0e7212 */ /* 0x000fe200078efcff */
[----:B------:R-:W-:Y:S01]  /*9c30*/  @P1 FMUL R90, R90, 0.25 ;  /* 0x3e8000005a5a1820 */ /* 0x000fe20000400000 */
[----:B------:R-:W-:Y:S01]  /*9c40*/  FSETP.GT.AND P1, PT, |R150|, 8.50705917302346158658e+37, PT ;  /* 0x7e8000009600780b */ /* 0x000fe20003f24200 */
[----:B------:R-:W-:Y:S01]  /*9c50*/  @!P3 FMUL R149, R149, 16777216 ;  /* 0x4b8000009595b820 */ /* 0x000fe20000400000 */
[----:B------:R-:W-:Y:S01]  /*9c60*/  ISETP.GE.U32.AND P6, PT, R16, 0x7f800000, PT ;  /* 0x7f8000001000780c */ /* 0x000fe20003fc6070 */
[----:B------:R-:W-:Y:S01]  /*9c70*/  @!P4 FMUL R75, R75, 16777216 ;  /* 0x4b8000004b4bc820 */ /* 0x000fe20000400000 */
[----:B------:R3:W-:Y:S01]  /*9c80*/  I2F R27, R89 ;  /* 0x00000059001b7306 */ /* 0x0007e20000201400 */
[----:B------:R-:W-:Y:S01]  /*9c90*/  @!P4 FMUL R74, R74, 16777216 ;  /* 0x4b8000004a4ac820 */ /* 0x000fe20000400000 */
[----:B--2---:R-:W-:Y:S01]  /*9ca0*/  IADD3 R83, R16, -R83, RZ ;  /* 0x8000005310537210 */ /* 0x004fe20007ffe0ff */
[----:B------:R-:W-:Y:S01]  /*9cb0*/  @!P4 FMUL R66, R66, 16777216 ;  /* 0x4b8000004242c820 */ /* 0x000fe20000400000 */
[----:B------:R-:W2:Y:S01]  /*9cc0*/  S2R R102, SR_TID.X ;  /* 0x0000000000667919 */ /* 0x000ea20000002100 */
[----:B------:R-:W-:Y:S01]  /*9cd0*/  @!P4 FMUL R55, R55, 16777216 ;  /* 0x4b8000003737c820 */ /* 0x000fe20000400000 */
[----:B------:R-:W-:Y:S01]  /*9ce0*/  LOP3.LUT R187, R187, 0x1c, RZ, 0xc0, !PT ;  /* 0x0000001cbbbb7812 */ /* 0x000fe200078ec0ff */
[----:B------:R-:W-:Y:S01]  /*9cf0*/  @!P4 FMUL R54, R54, 16777216 ;  /* 0x4b8000003636c820 */ /* 0x000fe20000400000 */
[----:B------:R-:W-:Y:S01]  /*9d00*/  I2F R30, R62 ;  /* 0x0000003e001e7306 */ /* 0x000fe20000201400 */
[----:B------:R-:W-:Y:S01]  /*9d10*/  @!P4 FMUL R88, R88, 16777216 ;  /* 0x4b8000005858c820 */ /* 0x000fe20000400000 */
[----:B---3--:R-:W-:Y:S01]  /*9d20*/  IADD3 R89, R42, -R89, RZ ;  /* 0x800000592a597210 */ /* 0x008fe20007ffe0ff */
[----:B------:R-:W-:Y:S01]  /*9d30*/  @!P4 FMUL R90, R90, 16777216 ;  /* 0x4b8000005a5ac820 */ /* 0x000fe20000400000 */
[----:B------:R-:W-:Y:S01]  /*9d40*/  FSETP.GEU.AND P4, PT, |R150|, 1.175494350822287508e-38, PT ;  /* 0x008000009600780b */ /* 0x000fe20003f8e200 */
[----:B0-----:R-:W-:-:S02]  /*9d50*/  FMUL R35, R39, R67 ;  /* 0x0000004327237220 */ /* 0x001fc40000400000 */
[----:B------:R-:W-:Y:S01]  /*9d60*/  @P2 FMUL R73, R73, 0.25 ;  /* 0x3e80000049492820 */ /* 0x000fe20000400000 */
[----:B------:R-:W0:Y:S01]  /*9d70*/  MUFU.RCP R67, R149 ;  /* 0x0000009500437308 */ /* 0x000e220000001000 */
[----:B------:R-:W-:Y:S02]  /*9d80*/  @P2 FMUL R44, R44, 0.25 ;  /* 0x3e8000002c2c2820 */ /* 0x000fe40000400000 */
[----:B------:R-:W-:Y:S02]  /*9d90*/  @P2 FMUL R50, R50, 0.25 ;  /* 0x3e80000032322820 */ /* 0x000fe40000400000 */
[----:B------:R-:W-:Y:S02]  /*9da0*/  @P2 FMUL R64, R64, 0.25 ;  /* 0x3e80000040402820 */ /* 0x000fe40000400000 */
[----:B------:R-:W-:Y:S02]  /*9db0*/  @P2 FMUL R84, R84, 0.25 ;  /* 0x3e80000054542820 */ /* 0x000fe40000400000 */
[----:B------:R-:W-:-:S02]  /*9dc0*/  @P2 FMUL R86, R86, 0.25 ;  /* 0x3e80000056562820 */ /* 0x000fc40000400000 */
[----:B------:R-:W-:Y:S01]  /*9dd0*/  @P2 FMUL R92, R92, 0.25 ;  /* 0x3e8000005c5c2820 */ /* 0x000fe20000400000 */
[----:B--2---:R-:W-:Y:S01]  /*9de0*/  SHF.R.U32.HI R102, RZ, 0x6, R102 ;  /* 0x00000006ff667819 */ /* 0x004fe20000011666 */
[----:B------:R-:W-:Y:S01]  /*9df0*/  @P2 FMUL R94, R94, 0.25 ;  /* 0x3e8000005e5e2820 */ /* 0x000fe20000400000 */
[C---:B------:R-:W-:Y:S01]  /*9e00*/  FSETP.GT.AND P2, PT, |R151|.reuse, 8.50705917302346158658e+37, PT ;  /* 0x7e8000009700780b */ /* 0x040fe20003f44200 */
[----:B------:R-:W-:Y:S01]  /*9e10*/  IMAD.MOV.U32 R82, RZ, RZ, R43 ;  /* 0x000000ffff527224 */ /* 0x000fe200078e002b */
[----:B------:R-:W-:Y:S01]  /*9e20*/  FSEL R43, RZ, -23, P5 ;  /* 0xc1b80000ff2b7808 */ /* 0x000fe20002800000 */
[----:B------:R-:W-:Y:S01]  /*9e30*/  @P1 FMUL R150, R150, 0.25 ;  /* 0x3e80000096961820 */ /* 0x000fe20000400000 */
[----:B------:R-:W-:Y:S01]  /*9e40*/  FSETP.GEU.AND P5, PT, |R151|, 1.175494350822287508e-38, PT ;  /* 0x008000009700780b */ /* 0x000fe20003fae200 */
[----:B------:R-:W-:Y:S01]  /*9e50*/  @!P3 FMUL R64, R64, 16777216 ;  /* 0x4b8000004040b820 */ /* 0x000fe20000400000 */
[----:B------:R-:W-:Y:S01]  /*9e60*/  SGXT.U32 R102, R102, 0x2 ;  /* 0x000000026666781a */ /* 0x000fe20000000000 */
[----:B------:R-:W-:-:S02]  /*9e70*/  @!P4 FMUL R150, R150, 16777216 ;  /* 0x4b8000009696c820 */ /* 0x000fc40000400000 */
[----:B-1----:R-:W-:Y:S02]  /*9e80*/  FMUL R56, R59, R68 ;  /* 0x000000443b387220 */ /* 0x002fe40000400000 */
[----:B0-----:R-:W-:Y:S02]  /*9e90*/  FMUL R68, R67, R64 ;  /* 0x0000004043447220 */ /* 0x001fe40000400000 */
[----:B------:R-:W-:Y:S01]  /*9ea0*/  @P2 FMUL R151, R151, 0.25 ;  /* 0x3e80000097972820 */ /* 0x000fe20000400000 */
[----:B------:R-:W0:Y:S01]  /*9eb0*/  MUFU.RCP R64, R150 ;  /* 0x0000009600407308 */ /* 0x000e220000001000 */
[----:B------:R-:W-:Y:S02]  /*9ec0*/  FMUL R51, R59, R69 ;  /* 0x000000453b337220 */ /* 0x000fe40000400000 */
[----:B------:R-:W-:Y:S02]  /*9ed0*/  @!P5 FMUL R151, R151, 16777216 ;  /* 0x4b8000009797d820 */ /* 0x000fe40000400000 */
[----:B------:R-:W-:-:S02]  /*9ee0*/  @P1 FMUL R81, R81, 0.25 ;  /* 0x3e80000051511820 */ /* 0x000fc40000400000 */
[----:B------:R-:W-:Y:S01]  /*9ef0*/  @!P3 FMUL R73, R73, 16777216 ;  /* 0x4b8000004949b820 */ /* 0x000fe20000400000 */
[----:B------:R-:W1:Y:S01]  /*9f00*/  MUFU.RCP R69, R151 ;  /* 0x0000009700457308 */ /* 0x000e620000001000 */
[----:B------:R-:W-:Y:S02]  /*9f10*/  @!P3 FMUL R44, R44, 16777216 ;  /* 0x4b8000002c2cb820 */ /* 0x000fe40000400000 */
[----:B------:R-:W-:Y:S02]  /*9f20*/  @!P3 FMUL R50, R50, 16777216 ;  /* 0x4b8000003232b820 */ /* 0x000fe40000400000 */
[----:B------:R-:W-:Y:S02]  /*9f30*/  @!P3 FMUL R84, R84, 16777216 ;  /* 0x4b8000005454b820 */ /* 0x000fe40000400000 */
[----:B------:R-:W-:Y:S02]  /*9f40*/  @!P3 FMUL R86, R86, 16777216 ;  /* 0x4b8000005656b820 */ /* 0x000fe40000400000 */
[----:B------:R-:W-:-:S02]  /*9f50*/  @!P3 FMUL R92, R92, 16777216 ;  /* 0x4b8000005c5cb820 */ /* 0x000fc40000400000 */
[----:B------:R-:W-:Y:S01]  /*9f60*/  @!P3 FMUL R94, R94, 16777216 ;  /* 0x4b8000005e5eb820 */ /* 0x000fe20000400000 */
[----:B------:R-:W-:Y:S01]  /*9f70*/  FSETP.GT.AND P3, PT, |R153|, 8.50705917302346158658e+37, PT ;  /* 0x7e8000009900780b */ /* 0x000fe20003f64200 */
[----:B------:R-:W-:Y:S02]  /*9f80*/  @P1 FMUL R47, R47, 0.25 ;  /* 0x3e8000002f2f1820 */ /* 0x000fe40000400000 */
[----:B------:R-:W-:Y:S02]  /*9f90*/  @P1 FMUL R45, R45, 0.25 ;  /* 0x3e8000002d2d1820 */ /* 0x000fe40000400000 */
[----:B------:R-:W-:Y:S02]  /*9fa0*/  @P1 FMUL R82, R82, 0.25 ;  /* 0x3e80000052521820 */ /* 0x000fe40000400000 */
[----:B------:R-:W-:Y:S02]  /*9fb0*/  @P1 FMUL R123, R123, 0.25 ;  /* 0x3e8000007b7b1820 */ /* 0x000fe40000400000 */
[----:B------:R-:W-:-:S02]  /*9fc0*/  @P1 FMUL R122, R122, 0.25 ;  /* 0x3e8000007a7a1820 */ /* 0x000fc40000400000 */
[----:B------:R-:W-:Y:S02]  /*9fd0*/  @P1 FMUL R127, R127, 0.25 ;  /* 0x3e8000007f7f1820 */ /* 0x000fe40000400000 */
[----:B------:R-:W-:Y:S01]  /*9fe0*/  @P1 FMUL R126, R126, 0.25 ;  /* 0x3e8000007e7e1820 */ /* 0x000fe20000400000 */
[----:B------:R-:W-:Y:S01]  /*9ff0*/  FSETP.GT.AND P1, PT, |R152|, 8.50705917302346158658e+37, PT ;  /* 0x7e8000009800780b */ /* 0x000fe20003f24200 */
[----:B------:R-:W-:Y:S02]  /*a000*/  FFMA.FTZ R22, R25, 1.1920928955078125e-07, R22 ;  /* 0x3400000019167823 */ /* 0x000fe40000010016 */
[----:B------:R-:W-:Y:S02]  /*a010*/  @!P4 FMUL R81, R81, 16777216 ;  /* 0x4b8000005151c820 */ /* 0x000fe40000400000 */
[----:B------:R-:W-:Y:S02]  /*a020*/  @P2 FMUL R80, R80, 0.25 ;  /* 0x3e80000050502820 */ /* 0x000fe40000400000 */
[----:B------:R-:W-:-:S02]  /*a030*/  FFMA.FTZ R25, R26, 1.1920928955078125e-07, R19 ;  /* 0x340000001a197823 */ /* 0x000fc40000010013 */
[----:B------:R-:W-:Y:S02]  /*a040*/  @!P4 FMUL R47, R47, 16777216 ;  /* 0x4b8000002f2fc820 */ /* 0x000fe40000400000 */
[----:B------:R-:W-:Y:S02]  /*a050*/  @!P4 FMUL R45, R45, 16777216 ;  /* 0x4b8000002d2dc820 */ /* 0x000fe40000400000 */
[----:B------:R-:W-:Y:S02]  /*a060*/  @!P4 FMUL R82, R82, 16777216 ;  /* 0x4b8000005252c820 */ /* 0x000fe40000400000 */
[----:B------:R-:W-:Y:S02]  /*a070*/  @!P4 FMUL R123, R123, 16777216 ;  /* 0x4b8000007b7bc820 */ /* 0x000fe40000400000 */
[----:B------:R-:W-:Y:S02]  /*a080*/  @!P4 FMUL R122, R122, 16777216 ;  /* 0x4b8000007a7ac820 */ /* 0x000fe40000400000 */
[----:B------:R-:W-:-:S02]  /*a090*/  @!P4 FMUL R127, R127, 16777216 ;  /* 0x4b8000007f7fc820 */ /* 0x000fc40000400000 */
[----:B------:R-:W-:Y:S01]  /*a0a0*/  @!P4 FMUL R126, R126, 16777216 ;  /* 0x4b8000007e7ec820 */ /* 0x000fe20000400000 */
[----:B------:R-:W-:Y:S01]  /*a0b0*/  FSETP.GEU.AND P4, PT, |R153|, 1.175494350822287508e-38, PT ;  /* 0x008000009900780b */ /* 0x000fe20003f8e200 */
[----:B------:R-:W-:Y:S02]  /*a0c0*/  IMAD.IADD R72, R15, 0x1, -R72 ;  /* 0x000000010f487824 */ /* 0x000fe400078e0a48 */
[----:B------:R-:W-:Y:S02]  /*a0d0*/  FMUL R26, R28, R63 ;  /* 0x0000003f1c1a7220 */ /* 0x000fe40000400000 */
[----:B------:R-:W-:Y:S02]  /*a0e0*/  FMUL R63, R67, R50 ;  /* 0x00000032433f7220 */ /* 0x000fe40000400000 */
[----:B0-----:R-:W-:Y:S02]  /*a0f0*/  FMUL R50, R64, R81 ;  /* 0x0000005140327220 */ /* 0x001fe40000400000 */
[----:B------:R-:W-:-:S02]  /*a100*/  @!P5 FMUL R80, R80, 16777216 ;  /* 0x4b8000005050d820 */ /* 0x000fc40000400000 */
[----:B------:R-:W-:Y:S02]  /*a110*/  @P2 FMUL R79, R79, 0.25 ;  /* 0x3e8000004f4f2820 */ /* 0x000fe40000400000 */
[----:B------:R-:W-:Y:S02]  /*a120*/  @P2 FMUL R78, R78, 0.25 ;  /* 0x3e8000004e4e2820 */ /* 0x000fe40000400000 */
[----:B------:R-:W-:Y:S02]  /*a130*/  @P2 FMUL R77, R77, 0.25 ;  /* 0x3e8000004d4d2820 */ /* 0x000fe40000400000 */
[----:B------:R-:W-:Y:S02]  /*a140*/  @P2 FMUL R121, R121, 0.25 ;  /* 0x3e80000079792820 */ /* 0x000fe40000400000 */
[----:B------:R-:W-:Y:S02]  /*a150*/  @P2 FMUL R120, R120, 0.25 ;  /* 0x3e80000078782820 */ /* 0x000fe40000400000 */
[----:B------:R-:W-:-:S02]  /*a160*/  @P2 FMUL R125, R125, 0.25 ;  /* 0x3e8000007d7d2820 */ /* 0x000fc40000400000 */
[----:B------:R-:W-:Y:S01]  /*a170*/  @P2 FMUL R124, R124, 0.25 ;  /* 0x3e8000007c7c2820 */ /* 0x000fe20000400000 */
[----:B------:R-:W-:Y:S01]  /*a180*/  FSETP.GEU.AND P2, PT, |R152|, 1.175494350822287508e-38, PT ;  /* 0x008000009800780b */ /* 0x000fe20003f4e200 */
[----:B------:R-:W-:Y:S02]  /*a190*/  FADD R81, R72, -1 ;  /* 0xbf80000048517421 */ /* 0x000fe40000000000 */
[----:B------:R-:W-:Y:S02]  /*a1a0*/  FMUL R33, R28, R37 ;  /* 0x000000251c217220 */ /* 0x000fe40000400000 */
[----:B------:R-:W-:Y:S02]  /*a1b0*/  FMUL R37, R39, R88 ;  /* 0x0000005827257220 */ /* 0x000fe40000400000 */
[----:B-1----:R-:W-:Y:S02]  /*a1c0*/  FMUL R88, R69, R80 ;  /* 0x0000005045587220 */ /* 0x002fe40000400000 */
[----:B------:R-:W-:-:S02]  /*a1d0*/  FFMA.FTZ R80, R81, R100, -0.16845393180847167969 ;  /* 0xbe2c7f3051507423 */ /* 0x000fc40000010064 */
[----:B------:R-:W-:Y:S02]  /*a1e0*/  @P3 FMUL R153, R153, 0.25 ;  /* 0x3e80000099993820 */ /* 0x000fe40000400000 */
[----:B------:R-:W-:Y:S02]  /*a1f0*/  FFMA.FTZ R80, R81, R80, 0.1716887056827545166 ;  /* 0x3e2fcf2a51507423 */ /* 0x000fe40000010050 */
[----:B------:R-:W-:Y:S02]  /*a200*/  FMUL R65, R67, R44 ;  /* 0x0000002c43417220 */ /* 0x000fe40000400000 */
[----:B------:R-:W-:Y:S02]  /*a210*/  @P1 FMUL R152, R152, 0.25 ;  /* 0x3e80000098981820 */ /* 0x000fe40000400000 */
[----:B------:R-:W-:Y:S02]  /*a220*/  @!P4 FMUL R153, R153, 16777216 ;  /* 0x4b8000009999c820 */ /* 0x000fe40000400000 */
[----:B------:R-:W-:-:S02]  /*a230*/  FMUL R44, R64, R82 ;  /* 0x00000052402c7220 */ /* 0x000fc40000400000 */
[----:B------:R-:W-:Y:S02]  /*a240*/  FMUL R49, R59, R61 ;  /* 0x0000003d3b317220 */ /* 0x000fe40000400000 */
[----:B------:R-:W-:Y:S02]  /*a250*/  @!P5 FMUL R79, R79, 16777216 ;  /* 0x4b8000004f4fd820 */ /* 0x000fe40000400000 */
[----:B------:R-:W-:Y:S02]  /*a260*/  FFMA.FTZ R82, R81, R80, -0.17900948226451873779 ;  /* 0xbe374e4351527423 */ /* 0x000fe40000010050 */
[C---:B------:R-:W-:Y:S02]  /*a270*/  FMUL R48, R59.reuse, R133 ;  /* 0x000000853b307220 */ /* 0x040fe40000400000 */
[C---:B------:R-:W-:Y:S02]  /*a280*/  FMUL R53, R59.reuse, R132 ;  /* 0x000000843b357220 */ /* 0x040fe40000400000 */
[----:B------:R-:W-:-:S02]  /*a290*/  FMUL R52, R59, R60 ;  /* 0x0000003c3b347220 */ /* 0x000fc40000400000 */
[----:B------:R-:W-:Y:S02]  /*a2a0*/  FMUL R46, R59, R46 ;  /* 0x0000002e3b2e7220 */ /* 0x000fe40000400000 */
[----:B------:R-:W-:Y:S02]  /*a2b0*/  FMUL R61, R67, R84 ;  /* 0x00000054433d7220 */ /* 0x000fe40000400000 */
[----:B------:R-:W-:Y:S01]  /*a2c0*/  @!P5 FMUL R77, R77, 16777216 ;  /* 0x4b8000004d4dd820 */ /* 0x000fe20000400000 */
[----:B------:R-:W0:Y:S01]  /*a2d0*/  MUFU.RCP R84, R153 ;  /* 0x0000009900547308 */ /* 0x000e220000001000 */
[----:B------:R-:W-:Y:S02]  /*a2e0*/  FMUL R29, R28, R41 ;  /* 0x000000291c1d7220 */ /* 0x000fe40000400000 */
[----:B------:R-:W-:Y:S02]  /*a2f0*/  FMUL R59, R59, R38 ;  /* 0x000000263b3b7220 */ /* 0x000fe40000400000 */
[----:B------:R-:W-:-:S02]  /*a300*/  @!P2 FMUL R152, R152, 16777216 ;  /* 0x4b8000009898a820 */ /* 0x000fc40000400000 */
[----:B------:R-:W-:Y:S02]  /*a310*/  IMAD.IADD R70, R17, 0x1, -R70 ;  /* 0x0000000111467824 */ /* 0x000fe400078e0a46 */
[C---:B------:R-:W-:Y:S02]  /*a320*/  FMUL R32, R39.reuse, R75 ;  /* 0x0000004b27207220 */ /* 0x040fe40000400000 */
[C---:B------:R-:W-:Y:S02]  /*a330*/  FMUL R36, R39.reuse, R74 ;  /* 0x0000004a27247220 */ /* 0x040fe40000400000 */
[C---:B------:R-:W-:Y:S02]  /*a340*/  FMUL R41, R39.reuse, R66 ;  /* 0x0000004227297220 */ /* 0x040fe40000400000 */
[C---:B------:R-:W-:Y:S02]  /*a350*/  FMUL R34, R39.reuse, R55 ;  /* 0x0000003727227220 */ /* 0x040fe40000400000 */
[----:B------:R-:W-:-:S02]  /*a360*/  FMUL R38, R39, R54 ;  /* 0x0000003627267220 */ /* 0x000fc40000400000 */
[----:B------:R-:W-:Y:S02]  /*a370*/  FMUL R39, R39, R90 ;  /* 0x0000005a27277220 */ /* 0x000fe40000400000 */
[----:B------:R-:W-:Y:S02]  /*a380*/  FFMA.FTZ R82, R81, R82, 0.20512372255325317383 ;  /* 0x3e520bf451527423 */ /* 0x000fe40000010052 */
[----:B------:R-:W-:Y:S02]  /*a390*/  @!P5 FMUL R78, R78, 16777216 ;  /* 0x4b8000004e4ed820 */ /* 0x000fe40000400000 */
[C---:B------:R-:W-:Y:S02]  /*a3a0*/  FMUL R90, R69.reuse, R79 ;  /* 0x0000004f455a7220 */ /* 0x040fe40000400000 */
[----:B------:R-:W-:Y:S01]  /*a3b0*/  FMUL R93, R69, R77 ;  /* 0x0000004d455d7220 */ /* 0x000fe20000400000 */
[----:B------:R-:W1:Y:S01]  /*a3c0*/  MUFU.RCP R79, R152 ;  /* 0x00000098004f7308 */ /* 0x000e620000001000 */
[----:B------:R-:W-:-:S02]  /*a3d0*/  FADD R77, R70, -1 ;  /* 0xbf800000464d7421 */ /* 0x000fc40000000000 */
[----:B------:R-:W-:Y:S02]  /*a3e0*/  FFMA.FTZ R82, R81, R82, -0.24046532809734344482 ;  /* 0xbe763c8b51527423 */ /* 0x000fe40000010052 */
[----:B------:R-:W-:Y:S02]  /*a3f0*/  FMUL R91, R69, R78 ;  /* 0x0000004e455b7220 */ /* 0x000fe40000400000 */
[----:B------:R-:W-:Y:S02]  /*a400*/  @P3 FMUL R116, R116, 0.25 ;  /* 0x3e80000074743820 */ /* 0x000fe40000400000 */
[----:B------:R-:W-:Y:S01]  /*a410*/  @P3 FMUL R136, R136, 0.25 ;  /* 0x3e80000088883820 */ /* 0x000fe20000400000 */
[----:B------:R-:W-:Y:S01]  /*a420*/  F2FP.PACK_AB R91, R88, R91 ;  /* 0x0000005b585b723e */ /* 0x000fe200000000ff */
[----:B------:R-:W-:Y:S02]  /*a430*/  @P3 FMUL R112, R112, 0.25 ;  /* 0x3e80000070703820 */ /* 0x000fe40000400000 */
[----:B------:R-:W-:-:S02]  /*a440*/  @P3 FMUL R108, R108, 0.25 ;  /* 0x3e8000006c6c3820 */ /* 0x000fc40000400000 */
[----:B------:R-:W-:Y:S02]  /*a450*/  FFMA.FTZ R78, R77, R100, -0.16845393180847167969 ;  /* 0xbe2c7f304d4e7423 */ /* 0x000fe40000010064 */
[----:B------:R-:W-:Y:S02]  /*a460*/  FFMA.FTZ R82, R81, R82, 0.28857114911079406738 ;  /* 0x3e93bf9951527423 */ /* 0x000fe40000010052 */
[----:B------:R-:W-:Y:S02]  /*a470*/  @P1 FMUL R119, R119, 0.25 ;  /* 0x3e80000077771820 */ /* 0x000fe40000400000 */
[----:B------:R-:W-:Y:S02]  /*a480*/  @P1 FMUL R118, R118, 0.25 ;  /* 0x3e80000076761820 */ /* 0x000fe40000400000 */
[----:B------:R-:W-:Y:S02]  /*a490*/  @P1 FMUL R139, R139, 0.25 ;  /* 0x3e8000008b8b1820 */ /* 0x000fe40000400000 */
[----:B------:R-:W-:-:S02]  /*a4a0*/  @P1 FMUL R138, R138, 0.25 ;  /* 0x3e8000008a8a1820 */ /* 0x000fc40000400000 */
[----:B------:R-:W-:Y:S02]  /*a4b0*/  @P1 FMUL R115, R115, 0.25 ;  /* 0x3e80000073731820 */ /* 0x000fe40000400000 */
[----:B------:R-:W-:Y:S02]  /*a4c0*/  @P1 FMUL R114, R114, 0.25 ;  /* 0x3e80000072721820 */ /* 0x000fe40000400000 */
[----:B------:R-:W-:Y:S02]  /*a4d0*/  @P1 FMUL R111, R111, 0.25 ;  /* 0x3e8000006f6f1820 */ /* 0x000fe40000400000 */
[----:B------:R-:W-:Y:S01]  /*a4e0*/  @P1 FMUL R110, R110, 0.25 ;  /* 0x3e8000006e6e1820 */ /* 0x000fe20000400000 */
[----:B------:R-:W-:Y:S01]  /*a4f0*/  ISETP.GE.U32.AND P1, PT, R40, 0x7f800000, PT ;  /* 0x7f8000002800780c */ /* 0x000fe20003f26070 */
[----:B------:R-:W-:Y:S02]  /*a500*/  @!P4 FMUL R116, R116, 16777216 ;  /* 0x4b8000007474c820 */ /* 0x000fe40000400000 */
[----:B------:R-:W-:-:S02]  /*a510*/  @!P4 FMUL R136, R136, 16777216 ;  /* 0x4b8000008888c820 */ /* 0x000fc40000400000 */
[----:B------:R-:W-:Y:S02]  /*a520*/  @!P4 FMUL R112, R112, 16777216 ;  /* 0x4b8000007070c820 */ /* 0x000fe40000400000 */
[----:B------:R-:W-:Y:S02]  /*a530*/  @!P4 FMUL R108, R108, 16777216 ;  /* 0x4b8000006c6cc820 */ /* 0x000fe40000400000 */
[----:B------:R-:W-:Y:S02]  /*a540*/  FFMA.FTZ R78, R77, R78, 0.1716887056827545166 ;  /* 0x3e2fcf2a4d4e7423 */ /* 0x000fe4000001004e */
[----:B------:R-:W-:Y:S02]  /*a550*/  FFMA.FTZ R82, R81, R82, -0.36067417263984680176 ;  /* 0xbeb8aa4951527423 */ /* 0x000fe40000010052 */
[----:B------:R-:W-:Y:S02]  /*a560*/  FFMA.FTZ R97, R24, 1.1920928955078125e-07, R97 ;  /* 0x3400000018617823 */ /* 0x000fe40000010061 */
[----:B------:R-:W-:-:S02]  /*a570*/  FFMA.FTZ R76, R27, 1.1920928955078125e-07, R76 ;  /* 0x340000001b4c7823 */ /* 0x000fc4000001004c */
[----:B------:R-:W-:Y:S02]  /*a580*/  FFMA.FTZ R43, R30, 1.1920928955078125e-07, R43 ;  /* 0x340000001e2b7823 */ /* 0x000fe4000001002b */
[----:B------:R-:W-:Y:S02]  /*a590*/  @!P5 FMUL R121, R121, 16777216 ;  /* 0x4b8000007979d820 */ /* 0x000fe40000400000 */
[----:B------:R-:W-:Y:S02]  /*a5a0*/  @!P5 FMUL R120, R120, 16777216 ;  /* 0x4b8000007878d820 */ /* 0x000fe40000400000 */
[----:B------:R-:W-:Y:S02]  /*a5b0*/  @!P5 FMUL R125, R125, 16777216 ;  /* 0x4b8000007d7dd820 */ /* 0x000fe40000400000 */
[----:B------:R-:W-:Y:S01]  /*a5c0*/  @!P5 FMUL R124, R124, 16777216 ;  /* 0x4b8000007c7cd820 */ /* 0x000fe20000400000 */
[----:B------:R-:W-:Y:S01]  /*a5d0*/  ISETP.GE.U32.AND P5, PT, R15, 0x7f800000, PT ;  /* 0x7f8000000f00780c */ /* 0x000fe20003fa6070 */
[----:B------:R-:W-:-:S02]  /*a5e0*/  FMUL R24, R28, R135 ;  /* 0x000000871c187220 */ /* 0x000fc40000400000 */
[C---:B------:R-:W-:Y:S02]  /*a5f0*/  FMUL R30, R28.reuse, R134 ;  /* 0x000000861c1e7220 */ /* 0x040fe40000400000 */
[----:B------:R-:W-:Y:S02]  /*a600*/  FMUL R27, R28, R71 ;  /* 0x000000471c1b7220 */ /* 0x000fe40000400000 */
[----:B------:R-:W-:Y:S02]  /*a610*/  @!P2 FMUL R119, R119, 16777216 ;  /* 0x4b8000007777a820 */ /* 0x000fe40000400000 */
[----:B------:R-:W-:Y:S02]  /*a620*/  @!P2 FMUL R118, R118, 16777216 ;  /* 0x4b8000007676a820 */ /* 0x000fe40000400000 */
[----:B------:R-:W-:Y:S02]  /*a630*/  @!P2 FMUL R139, R139, 16777216 ;  /* 0x4b8000008b8ba820 */ /* 0x000fe40000400000 */
[----:B------:R-:W-:-:S02]  /*a640*/  @!P2 FMUL R138, R138, 16777216 ;  /* 0x4b8000008a8aa820 */ /* 0x000fc40000400000 */
[----:B------:R-:W-:Y:S02]  /*a650*/  @!P2 FMUL R115, R115, 16777216 ;  /* 0x4b8000007373a820 */ /* 0x000fe40000400000 */
[----:B------:R-:W-:Y:S02]  /*a660*/  @!P2 FMUL R114, R114, 16777216 ;  /* 0x4b8000007272a820 */ /* 0x000fe40000400000 */
[----:B------:R-:W-:Y:S02]  /*a670*/  @!P2 FMUL R111, R111, 16777216 ;  /* 0x4b8000006f6fa820 */ /* 0x000fe40000400000 */
[----:B------:R-:W-:Y:S01]  /*a680*/  @!P2 FMUL R110, R110, 16777216 ;  /* 0x4b8000006e6ea820 */ /* 0x000fe20000400000 */
[----:B------:R-:W-:Y:S01]  /*a690*/  ISETP.GE.U32.AND P2, PT, R17, 0x7f800000, PT ;  /* 0x7f8000001100780c */ /* 0x000fe20003f46070 */
[C---:B0-----:R-:W-:Y:S02]  /*a6a0*/  FMUL R116, R84.reuse, R116 ;  /* 0x0000007454747220 */ /* 0x041fe40000400000 */
[----:B------:R-:W-:-:S02]  /*a6b0*/  FMUL R99, R84, R136 ;  /* 0x0000008854637220 */ /* 0x000fc40000400000 */
[C---:B------:R-:W-:Y:S02]  /*a6c0*/  FMUL R112, R84.reuse, R112 ;  /* 0x0000007054707220 */ /* 0x040fe40000400000 */
[----:B------:R-:W-:Y:S02]  /*a6d0*/  FFMA.FTZ R78, R77, R78, -0.17900948226451873779 ;  /* 0xbe374e434d4e7423 */ /* 0x000fe4000001004e */
[----:B------:R-:W-:Y:S02]  /*a6e0*/  FMUL R101, R84, R108 ;  /* 0x0000006c54657220 */ /* 0x000fe40000400000 */
[----:B------:R-:W-:Y:S02]  /*a6f0*/  FMUL R28, R28, R58 ;  /* 0x0000003a1c1c7220 */ /* 0x000fe40000400000 */
[----:B------:R-:W-:Y:S02]  /*a700*/  FMUL R58, R67, R92 ;  /* 0x0000005c433a7220 */ /* 0x000fe40000400000 */
[----:B------:R-:W-:-:S02]  /*a710*/  FFMA.FTZ R82, R81, R82, 0.48089820146560668945 ;  /* 0x3ef6384a51527423 */ /* 0x000fc40000010052 */
[----:B------:R-:W-:Y:S02]  /*a720*/  FMUL R60, R67, R73 ;  /* 0x00000049433c7220 */ /* 0x000fe40000400000 */
[C---:B------:R-:W-:Y:S02]  /*a730*/  FMUL R121, R69.reuse, R121 ;  /* 0x0000007945797220 */ /* 0x040fe40000400000 */
[C---:B------:R-:W-:Y:S02]  /*a740*/  FMUL R120, R69.reuse, R120 ;  /* 0x0000007845787220 */ /* 0x040fe40000400000 */
[C---:B------:R-:W-:Y:S02]  /*a750*/  FMUL R92, R69.reuse, R125 ;  /* 0x0000007d455c7220 */ /* 0x040fe40000400000 */
[----:B------:R-:W-:Y:S02]  /*a760*/  FMUL R95, R69, R124 ;  /* 0x0000007c455f7220 */ /* 0x000fe40000400000 */
[----:B------:R-:W-:-:S02]  /*a770*/  FADD R89, R89, -1 ;  /* 0xbf80000059597421 */ /* 0x000fc40000000000 */
[C---:B-1----:R-:W-:Y:S02]  /*a780*/  FMUL R69, R79.reuse, R119 ;  /* 0x000000774f457220 */ /* 0x042fe40000400000 */
[C---:B------:R-:W-:Y:S02]  /*a790*/  FMUL R72, R79.reuse, R118 ;  /* 0x000000764f487220 */ /* 0x040fe40000400000 */
[C---:B------:R-:W-:Y:S02]  /*a7a0*/  FMUL R70, R79.reuse, R139 ;  /* 0x0000008b4f467220 */ /* 0x040fe40000400000 */
[C---:B------:R-:W-:Y:S02]  /*a7b0*/  FMUL R75, R79.reuse, R138 ;  /* 0x0000008a4f4b7220 */ /* 0x040fe40000400000 */
[C---:B------:R-:W-:Y:S02]  /*a7c0*/  FMUL R71, R79.reuse, R115 ;  /* 0x000000734f477220 */ /* 0x040fe40000400000 */
[----:B------:R-:W-:-:S02]  /*a7d0*/  FMUL R73, R79, R114 ;  /* 0x000000724f497220 */ /* 0x000fc40000400000 */
[C---:B------:R-:W-:Y:S01]  /*a7e0*/  FMUL R74, R79.reuse, R111 ;  /* 0x0000006f4f4a7220 */ /* 0x040fe20000400000 */
[----:B------:R-:W-:Y:S01]  /*a7f0*/  F2FP.PACK_AB R111, R72, R75 ;  /* 0x0000004b486f723e */ /* 0x000fe200000000ff */
[----:B------:R-:W-:Y:S01]  /*a800*/  FMUL R110, R79, R110 ;  /* 0x0000006e4f6e7220 */ /* 0x000fe20000400000 */
[----:B------:R-:W-:Y:S01]  /*a810*/  F2FP.PACK_AB R79, R116, R99 ;  /* 0x00000063744f723e */ /* 0x000fe200000000ff */
[----:B------:R-:W-:Y:S01]  /*a820*/  FFMA.FTZ R80, R77, R78, 0.20512372255325317383 ;  /* 0x3e520bf44d507423 */ /* 0x000fe2000001004e */
[----:B------:R-:W-:Y:S01]  /*a830*/  F2FP.PACK_AB R78, R112, R101 ;  /* 0x00000065704e723e */ /* 0x000fe200000000ff */
[----:B------:R-:W-:Y:S01]  /*a840*/  FMUL R66, R67, R86 ;  /* 0x0000005643427220 */ /* 0x000fe20000400000 */
[----:B------:R-:W-:Y:S01]  /*a850*/  F2FP.PACK_AB R75, R69, R70 ;  /* 0x00000046454b723e */ /* 0x000fe200000000ff */
[----:B------:R-:W-:Y:S01]  /*a860*/  FFMA.FTZ R82, R81, R82, -0.72134751081466674805 ;  /* 0xbf38aa3b51527423 */ /* 0x000fe20000010052 */
[----:B------:R-:W-:Y:S01]  /*a870*/  F2FP.PACK_AB R74, R71, R74 ;  /* 0x0000004a474a723e */ /* 0x000fe200000000ff */
[----:B------:R-:W-:Y:S01]  /*a880*/  FADD R83, R83, -1 ;  /* 0xbf80000053537421 */ /* 0x000fe20000000000 */
[----:B------:R0:W-:Y:S01]  /*a890*/  STS.64 [R14], R78 ;  /* 0x0000004e0e007388 */ /* 0x0001e20000000a00 */
[----:B------:R-:W-:Y:S01]  /*a8a0*/  FFMA.FTZ R86, R89, R100, -0.16845393180847167969 ;  /* 0xbe2c7f3059567423 */ /* 0x000fe20000010064 */
[----:B------:R-:W-:Y:S01]  /*a8b0*/  F2FP.PACK_AB R110, R73, R110 ;  /* 0x0000006e496e723e */ /* 0x000fe200000000ff */
[----:B------:R-:W-:-:S02]  /*a8c0*/  FMUL R82, R81, R82 ;  /* 0x0000005251527220 */ /* 0x000fc40000400000 */
[----:B------:R-:W-:Y:S02]  /*a8d0*/  @P3 FMUL R117, R117, 0.25 ;  /* 0x3e80000075753820 */ /* 0x000fe40000400000 */
[----:B------:R-:W-:Y:S02]  /*a8e0*/  @P3 FMUL R137, R137, 0.25 ;  /* 0x3e80000089893820 */ /* 0x000fe40000400000 */
[----:B------:R-:W-:Y:S02]  /*a8f0*/  @P3 FMUL R113, R113, 0.25 ;  /* 0x3e80000071713820 */ /* 0x000fe40000400000 */
[----:B------:R-:W-:Y:S01]  /*a900*/  @P3 FMUL R109, R109, 0.25 ;  /* 0x3e8000006d6d3820 */ /* 0x000fe20000400000 */
[----:B------:R-:W-:Y:S01]  /*a910*/  ISETP.GE.U32.AND P3, PT, R18, 0x7f800000, PT ;  /* 0x7f8000001200780c */ /* 0x000fe20003f66070 */
[----:B------:R-:W-:Y:S01]  /*a920*/  IMAD.IADD R85, R40, 0x1, -R85 ;  /* 0x0000000128557824 */ /* 0x000fe200078e0a55 */
[----:B0-----:R-:W-:Y:S01]  /*a930*/  F2FP.PACK_AB R79, R90, R93 ;  /* 0x0000005d5a4f723e */ /* 0x001fe200000000ff */
[----:B------:R-:W-:Y:S01]  /*a940*/  FFMA.FTZ R78, R83, R100, -0.16845393180847167969 ;  /* 0xbe2c7f30534e7423 */ /* 0x000fe20000010064 */
[----:B------:R-:W-:Y:S01]  /*a950*/  F2FP.PACK_AB R90, R121, R92 ;  /* 0x0000005c795a723e */ /* 0x000fe200000000ff */
[----:B------:R-:W-:-:S02]  /*a960*/  FFMA.FTZ R86, R89, R86, 0.1716887056827545166 ;  /* 0x3e2fcf2a59567423 */ /* 0x000fc40000010056 */
[----:B------:R-:W-:Y:S02]  /*a970*/  IMAD.IADD R87, R18, 0x1, -R87 ;  /* 0x0000000112577824 */ /* 0x000fe400078e0a57 */
[----:B------:R-:W-:Y:S01]  /*a980*/  FMUL R82, R81, R82 ;  /* 0x0000005251527220 */ /* 0x000fe20000400000 */
[----:B------:R-:W-:Y:S01]  /*a990*/  STS.64 [R14+0x280], R90 ;  /* 0x0002805a0e007388 */ /* 0x000fe20000000a00 */
[----:B------:R-:W-:Y:S02]  /*a9a0*/  @!P4 FMUL R117, R117, 16777216 ;  /* 0x4b8000007575c820 */ /* 0x000fe40000400000 */
[----:B------:R-:W-:Y:S02]  /*a9b0*/  @!P4 FMUL R137, R137, 16777216 ;  /* 0x4b8000008989c820 */ /* 0x000fe40000400000 */
[----:B------:R-:W-:Y:S02]  /*a9c0*/  @!P4 FMUL R113, R113, 16777216 ;  /* 0x4b8000007171c820 */ /* 0x000fe40000400000 */
[----:B------:R-:W-:Y:S01]  /*a9d0*/  @!P4 FMUL R109, R109, 16777216 ;  /* 0x4b8000006d6dc820 */ /* 0x000fe20000400000 */
[----:B------:R-:W-:Y:S01]  /*a9e0*/  FSETP.NEU.AND P4, PT, R17, RZ, PT ;  /* 0x000000ff1100720b */ /* 0x000fe20003f8d000 */
[----:B------:R-:W-:-:S02]  /*a9f0*/  FADD R85, R85, -1 ;  /* 0xbf80000055557421 */ /* 0x000fc40000000000 */
[----:B------:R-:W-:Y:S02]  /*aa00*/  FFMA.FTZ R78, R83, R78, 0.1716887056827545166 ;  /* 0x3e2fcf2a534e7423 */ /* 0x000fe4000001004e */
[----:B------:R-:W-:Y:S02]  /*aa10*/  FFMA.FTZ R86, R89, R86, -0.17900948226451873779 ;  /* 0xbe374e4359567423 */ /* 0x000fe40000010056 */
[----:B------:R-:W-:Y:S02]  /*aa20*/  FADD R87, R87, -1 ;  /* 0xbf80000057577421 */ /* 0x000fe40000000000 */
[----:B------:R-:W-:Y:S02]  /*aa30*/  FMUL R67, R67, R94 ;  /* 0x0000005e43437220 */ /* 0x000fe40000400000 */
[----:B------:R-:W-:Y:S02]  /*aa40*/  FFMA.FTZ R81, R81, 1.4426950216293334961, R82 ;  /* 0x3fb8aa3b51517823 */ /* 0x000fe40000010052 */
[----:B------:R-:W-:-:S02]  /*aa50*/  FFMA.FTZ R80, R77, R80, -0.24046532809734344482 ;  /* 0xbe763c8b4d507423 */ /* 0x000fc40000010050 */
[C---:B------:R-:W-:Y:S02]  /*aa60*/  FMUL R117, R84.reuse, R117 ;  /* 0x0000007554757220 */ /* 0x040fe40000400000 */
[C---:B------:R-:W-:Y:S02]  /*aa70*/  FMUL R94, R84.reuse, R137 ;  /* 0x00000089545e7220 */ /* 0x040fe40000400000 */
[C---:B------:R-:W-:Y:S02]  /*aa80*/  FMUL R113, R84.reuse, R113 ;  /* 0x0000007154717220 */ /* 0x040fe40000400000 */
[----:B------:R-:W-:Y:S01]  /*aa90*/  FMUL R98, R84, R109 ;  /* 0x0000006d54627220 */ /* 0x000fe20000400000 */
[----:B------:R-:W-:Y:S01]  /*aaa0*/  F2FP.PACK_AB R99, R117, R94 ;  /* 0x0000005e7563723e */ /* 0x000fe200000000ff */
[----:B------:R-:W-:Y:S02]  /*aab0*/  FFMA.FTZ R82, R85, R100, -0.16845393180847167969 ;  /* 0xbe2c7f3055527423 */ /* 0x000fe40000010064 */
[----:B------:R-:W-:Y:S01]  /*aac0*/  FFMA.FTZ R78, R83, R78, -0.17900948226451873779 ;  /* 0xbe374e43534e7423 */ /* 0x000fe2000001004e */
[----:B------:R-:W-:Y:S01]  /*aad0*/  F2FP.PACK_AB R98, R113, R98 ;  /* 0x000000627162723e */ /* 0x000fe200000000ff */
[----:B------:R-:W-:-:S02]  /*aae0*/  FFMA.FTZ R86, R89, R86, 0.20512372255325317383 ;  /* 0x3e520bf459567423 */ /* 0x000fc40000010056 */
[----:B------:R-:W-:Y:S02]  /*aaf0*/  FFMA.FTZ R84, R87, R100, -0.16845393180847167969 ;  /* 0xbe2c7f3057547423 */ /* 0x000fe40000010064 */
[----:B------:R-:W-:Y:S01]  /*ab00*/  FFMA.FTZ R80, R77, R80, 0.28857114911079406738 ;  /* 0x3e93bf994d507423 */ /* 0x000fe20000010050 */
[----:B------:R-:W-:Y:S01]  /*ab10*/  STS.64 [R14+0x200], R98 ;  /* 0x000200620e007388 */ /* 0x000fe20000000a00 */
[----:B------:R-:W-:Y:S02]  /*ab20*/  FFMA.FTZ R82, R85, R82, 0.1716887056827545166 ;  /* 0x3e2fcf2a55527423 */ /* 0x000fe40000010052 */
[----:B------:R-:W-:Y:S02]  /*ab30*/  FFMA.FTZ R78, R83, R78, 0.20512372255325317383 ;  /* 0x3e520bf4534e7423 */ /* 0x000fe4000001004e */
[----:B------:R-:W-:Y:S02]  /*ab40*/  FFMA.FTZ R86, R89, R86, -0.24046532809734344482 ;  /* 0xbe763c8b59567423 */ /* 0x000fe40000010056 */
[----:B------:R-:W-:-:S02]  /*ab50*/  FFMA.FTZ R84, R87, R84, 0.1716887056827545166 ;  /* 0x3e2fcf2a57547423 */ /* 0x000fc40000010054 */
[----:B------:R-:W-:Y:S02]  /*ab60*/  FFMA.FTZ R80, R77, R80, -0.36067417263984680176 ;  /* 0xbeb8aa494d507423 */ /* 0x000fe40000010050 */
[----:B------:R-:W-:Y:S02]  /*ab70*/  FFMA.FTZ R82, R85, R82, -0.17900948226451873779 ;  /* 0xbe374e4355527423 */ /* 0x000fe40000010052 */
[----:B------:R-:W-:Y:S02]  /*ab80*/  FFMA.FTZ R78, R83, R78, -0.24046532809734344482 ;  /* 0xbe763c8b534e7423 */ /* 0x000fe4000001004e */
[----:B------:R-:W-:Y:S02]  /*ab90*/  FFMA.FTZ R86, R89, R86, 0.28857114911079406738 ;  /* 0x3e93bf9959567423 */ /* 0x000fe40000010056 */
[----:B------:R-:W-:Y:S02]  /*aba0*/  FFMA.FTZ R84, R87, R84, -0.17900948226451873779 ;  /* 0xbe374e4357547423 */ /* 0x000fe40000010054 */
[----:B------:R-:W-:-:S02]  /*abb0*/  FFMA.FTZ R80, R77, R80, 0.48089820146560668945 ;  /* 0x3ef6384a4d507423 */ /* 0x000fc40000010050 */
[----:B------:R-:W-:Y:S02]  /*abc0*/  FFMA.FTZ R82, R85, R82, 0.20512372255325317383 ;  /* 0x3e520bf455527423 */ /* 0x000fe40000010052 */
[----:B------:R-:W-:Y:S02]  /*abd0*/  FFMA.FTZ R78, R83, R78, 0.28857114911079406738 ;  /* 0x3e93bf99534e7423 */ /* 0x000fe4000001004e */
[----:B------:R-:W-:Y:S02]  /*abe0*/  FFMA.FTZ R86, R89, R86, -0.36067417263984680176 ;  /* 0xbeb8aa4959567423 */ /* 0x000fe40000010056 */
[----:B------:R-:W-:Y:S02]  /*abf0*/  FFMA.FTZ R84, R87, R84, 0.20512372255325317383 ;  /* 0x3e520bf457547423 */ /* 0x000fe40000010054 */
[----:B------:R-:W-:Y:S02]  /*ac00*/  FFMA.FTZ R80, R77, R80, -0.72134751081466674805 ;  /* 0xbf38aa3b4d507423 */ /* 0x000fe40000010050 */
[----:B------:R-:W-:-:S02]  /*ac10*/  FFMA.FTZ R82, R85, R82, -0.24046532809734344482 ;  /* 0xbe763c8b55527423 */ /* 0x000fc40000010052 */
[----:B------:R-:W-:Y:S02]  /*ac20*/  FFMA.FTZ R78, R83, R78, -0.36067417263984680176 ;  /* 0xbeb8aa49534e7423 */ /* 0x000fe4000001004e */
[----:B------:R-:W-:Y:S02]  /*ac30*/  FFMA.FTZ R86, R89, R86, 0.48089820146560668945 ;  /* 0x3ef6384a59567423 */ /* 0x000fe40000010056 */
[----:B------:R-:W-:Y:S02]  /*ac40*/  FFMA.FTZ R84, R87, R84, -0.24046532809734344482 ;  /* 0xbe763c8b57547423 */ /* 0x000fe40000010054 */
[----:B------:R-:W-:Y:S02]  /*ac50*/  FMUL R80, R77, R80 ;  /* 0x000000504d507220 */ /* 0x000fe40000400000 */
[----:B------:R-:W-:Y:S02]  /*ac60*/  FFMA.FTZ R82, R85, R82, 0.28857114911079406738 ;  /* 0x3e93bf9955527423 */ /* 0x000fe40000010052 */
[----:B------:R-:W-:-:S02]  /*ac70*/  FFMA.FTZ R78, R83, R78, 0.48089820146560668945 ;  /* 0x3ef6384a534e7423 */ /* 0x000fc4000001004e */
[----:B------:R-:W-:Y:S02]  /*ac80*/  FFMA.FTZ R86, R89, R86, -0.72134751081466674805 ;  /* 0xbf38aa3b59567423 */ /* 0x000fe40000010056 */
[----:B------:R-:W-:Y:S02]  /*ac90*/  FFMA.FTZ R84, R87, R84, 0.28857114911079406738 ;  /* 0x3e93bf9957547423 */ /* 0x000fe40000010054 */
[----:B------:R-:W-:Y:S02]  /*aca0*/  FMUL R80, R77, R80 ;  /* 0x000000504d507220 */ /* 0x000fe40000400000 */
[----:B------:R-:W-:Y:S02]  /*acb0*/  FFMA.FTZ R82, R85, R82, -0.36067417263984680176 ;  /* 0xbeb8aa4955527423 */ /* 0x000fe40000010052 */
[----:B------:R-:W-:Y:S02]  /*acc0*/  FFMA.FTZ R78, R83, R78, -0.72134751081466674805 ;  /* 0xbf38aa3b534e7423 */ /* 0x000fe4000001004e */
[----:B------:R-:W-:-:S02]  /*acd0*/  FMUL R86, R89, R86 ;  /* 0x0000005659567220 */ /* 0x000fc40000400000 */
[----:B------:R-:W-:Y:S02]  /*ace0*/  FFMA.FTZ R84, R87, R84, -0.36067417263984680176 ;  /* 0xbeb8aa4957547423 */ /* 0x000fe40000010054 */
[----:B------:R-:W-:Y:S02]  /*acf0*/  FFMA.FTZ R80, R77, 1.4426950216293334961, R80 ;  /* 0x3fb8aa3b4d507823 */ /* 0x000fe40000010050 */
[----:B------:R-:W-:Y:S02]  /*ad00*/  FFMA.FTZ R82, R85, R82, 0.48089820146560668945 ;  /* 0x3ef6384a55527423 */ /* 0x000fe40000010052 */
[----:B------:R-:W-:Y:S02]  /*ad10*/  FMUL R78, R83, R78 ;  /* 0x0000004e534e7220 */ /* 0x000fe40000400000 */
[----:B------:R-:W-:Y:S02]  /*ad20*/  FMUL R86, R89, R86 ;  /* 0x0000005659567220 */ /* 0x000fe40000400000 */
[----:B------:R-:W-:-:S02]  /*ad30*/  FFMA.FTZ R84, R87, R84, 0.48089820146560668945 ;  /* 0x3ef6384a57547423 */ /* 0x000fc40000010054 */
[----:B------:R-:W-:Y:S02]  /*ad40*/  IMAD.IADD R77, R12, 0x1, -R23 ;  /* 0x000000010c4d7824 */ /* 0x000fe400078e0a17 */
[----:B------:R-:W-:Y:S02]  /*ad50*/  FFMA.FTZ R82, R85, R82, -0.72134751081466674805 ;  /* 0xbf38aa3b55527423 */ /* 0x000fe40000010052 */
[----:B------:R-:W-:Y:S02]  /*ad60*/  FMUL R78, R83, R78 ;  /* 0x0000004e534e7220 */ /* 0x000fe40000400000 */
[----:B------:R-:W-:Y:S02]  /*ad70*/  FFMA.FTZ R89, R89, 1.4426950216293334961, R86 ;  /* 0x3fb8aa3b59597823 */ /* 0x000fe40000010056 */
[----:B------:R-:W-:Y:S02]  /*ad80*/  FFMA.FTZ R84, R87, R84, -0.72134751081466674805 ;  /* 0xbf38aa3b57547423 */ /* 0x000fe40000010054 */
[----:B------:R-:W-:-:S02]  /*ad90*/  FADD R77, R77, -1 ;  /* 0xbf8000004d4d7421 */ /* 0x000fc40000000000 */
[----:B------:R-:W-:Y:S02]  /*ada0*/  FMUL R82, R85, R82 ;  /* 0x0000005255527220 */ /* 0x000fe40000400000 */
[----:B------:R-:W-:Y:S02]  /*adb0*/  FFMA.FTZ R78, R83, 1.4426950216293334961, R78 ;  /* 0x3fb8aa3b534e7823 */ /* 0x000fe4000001004e */
[----:B------:R-:W-:Y:S02]  /*adc0*/  FADD R23, R76, R89 ;  /* 0x000000594c177221 */ /* 0x000fe40000000000 */
[----:B------:R-:W-:Y:S02]  /*add0*/  FMUL R84, R87, R84 ;  /* 0x0000005457547220 */ /* 0x000fe40000400000 */
[----:B------:R-:W-:Y:S02]  /*ade0*/  FFMA.FTZ R76, R77, R100, -0.16845393180847167969 ;  /* 0xbe2c7f304d4c7423 */ /* 0x000fe40000010064 */
[----:B------:R-:W-:-:S02]  /*adf0*/  FMUL R82, R85, R82 ;  /* 0x0000005255527220 */ /* 0x000fc40000400000 */
[----:B------:R-:W-:Y:S02]  /*ae00*/  FADD R97, R97, R78 ;  /* 0x0000004e61617221 */ /* 0x000fe40000000000 */
[----:B------:R-:W-:Y:S02]  /*ae10*/  FMUL R84, R87, R84 ;  /* 0x0000005457547220 */ /* 0x000fe40000400000 */
[----:B------:R-:W-:Y:S02]  /*ae20*/  @P2 IMAD.MOV.U32 R78, RZ, RZ, 0x7f800000 ;  /* 0x7f800000ff4e2424 */ /* 0x000fe400078e00ff */
[----:B------:R-:W-:Y:S02]  /*ae30*/  FFMA.FTZ R76, R77, R76, 0.1716887056827545166 ;  /* 0x3e2fcf2a4d4c7423 */ /* 0x000fe4000001004c */
[----:B------:R-:W-:Y:S02]  /*ae40*/  FFMA.FTZ R85, R85, 1.4426950216293334961, R82 ;  /* 0x3fb8aa3b55557823 */ /* 0x000fe40000010052 */
[----:B------:R-:W-:-:S02]  /*ae50*/  FADD R80, R21, R80 ;  /* 0x0000005015507221 */ /* 0x000fc40000000000 */
[----:B------:R-:W-:Y:S02]  /*ae60*/  FFMA.FTZ R84, R87, 1.4426950216293334961, R84 ;  /* 0x3fb8aa3b57547823 */ /* 0x000fe40000010054 */
[----:B------:R-:W-:Y:S01]  /*ae70*/  @P2 FFMA.FTZ R80, R17, R78, +INF ;  /* 0x7f80000011502423 */ /* 0x000fe2000001004e */
[----:B------:R-:W-:Y:S01]  /*ae80*/  @P5 MOV R78, 0x7f800000 ;  /* 0x7f800000004e5802 */ /* 0x000fe20000000f00 */
[----:B------:R-:W-:Y:S01]  /*ae90*/  FFMA.FTZ R76, R77, R76, -0.17900948226451873779 ;  /* 0xbe374e434d4c7423 */ /* 0x000fe2000001004c */
[----:B------:R-:W-:Y:S01]  /*aea0*/  FSETP.NEU.AND P2, PT, R15, RZ, PT ;  /* 0x000000ff0f00720b */ /* 0x000fe20003f4d000 */
[----:B------:R-:W-:Y:S02]  /*aeb0*/  FADD R21, R22, R85 ;  /* 0x0000005516157221 */ /* 0x000fe40000000000 */
[----:B------:R-:W-:Y:S01]  /*aec0*/  FADD R22, R25, R84 ;  /* 0x0000005419167221 */ /* 0x000fe20000000000 */
[----:B------:R-:W-:Y:S01]  /*aed0*/  FSEL R25, R80, -INF , P4 ;  /* 0xff80000050197808 */ /* 0x000fe20002000000 */
[----:B------:R-:W-:Y:S01]  /*aee0*/  FFMA.FTZ R76, R77, R76, 0.20512372255325317383 ;  /* 0x3e520bf44d4c7423 */ /* 0x000fe2000001004c */
[----:B------:R-:W-:Y:S01]  /*aef0*/  ISETP.GE.U32.AND P4, PT, R42, 0x7f800000, PT ;  /* 0x7f8000002a00780c */ /* 0x000fe20003f86070 */
[----:B------:R-:W-:Y:S01]  /*af00*/  FADD R96, R96, R81 ;  /* 0x0000005160607221 */ /* 0x000fe20000000000 */
[----:B------:R-:W-:Y:S01]  /*af10*/  F2FP.PACK_AB R80, R66, R67 ;  /* 0x000000434250723e */ /* 0x000fe200000000ff */
[----:B------:R-:W-:Y:S01]  /*af20*/  @P5 FFMA.FTZ R96, R15, R78, +INF ;  /* 0x7f8000000f605423 */ /* 0x000fe2000001004e */
[----:B------:R-:W-:Y:S01]  /*af30*/  FSETP.NEU.AND P5, PT, R16, RZ, PT ;  /* 0x000000ff1000720b */ /* 0x000fe20003fad000 */
[----:B------:R-:W-:Y:S01]  /*af40*/  @P1 IMAD.MOV.U32 R15, RZ, RZ, 0x7f800000 ;  /* 0x7f800000ff0f1424 */ /* 0x000fe200078e00ff */
[----:B------:R-:W-:Y:S01]  /*af50*/  F2FP.PACK_AB R81, R65, R68 ;  /* 0x000000444151723e */ /* 0x000fe200000000ff */
[C---:B------:R-:W-:Y:S01]  /*af60*/  FFMA.FTZ R76, R77.reuse, R76, -0.24046532809734344482 ;  /* 0xbe763c8b4d4c7423 */ /* 0x040fe2000001004c */
[----:B------:R-:W-:Y:S01]  /*af70*/  F2FP.PACK_AB R78, R120, R95 ;  /* 0x0000005f784e723e */ /* 0x000fe200000000ff */
[----:B------:R-:W-:Y:S01]  /*af80*/  @P1 FFMA.FTZ R21, R40, R15, +INF ;  /* 0x7f80000028151423 */ /* 0x000fe2000001000f */
[----:B------:R-:W-:Y:S01]  /*af90*/  @P3 MOV R15, 0x7f800000 ;  /* 0x7f800000000f3802 */ /* 0x000fe20000000f00 */
[----:B------:R-:W-:Y:S01]  /*afa0*/  FFMA.FTZ R76, R77, R76, 0.28857114911079406738 ;  /* 0x3e93bf994d4c7423 */ /* 0x000fe2000001004c */
[----:B------:R-:W-:Y:S01]  /*afb0*/  F2FP.PACK_AB R66, R61, R58 ;  /* 0x0000003a3d42723e */ /* 0x000fe200000000ff */
[----:B------:R-:W-:Y:S01]  /*afc0*/  @P6 IMAD.MOV.U32 R17, RZ, RZ, 0x7f800000 ;  /* 0x7f800000ff116424 */ /* 0x000fe200078e00ff */
[----:B------:R0:W-:Y:S01]  /*afd0*/  STS.64 [R14+0x80], R78 ;  /* 0x0000804e0e007388 */ /* 0x0001e20000000a00 */
[----:B------:R-:W-:Y:S01]  /*afe0*/  IMAD.IADD R62, R13, 0x1, -R62 ;  /* 0x000000010d3e7824 */ /* 0x000fe200078e0a3e */
[----:B------:R-:W-:Y:S01]  /*aff0*/  FSETP.NEU.AND P1, PT, R18, RZ, PT ;  /* 0x000000ff1200720b */ /* 0x000fe20003f2d000 */
[----:B------:R-:W-:Y:S01]  /*b000*/  FFMA.FTZ R76, R77, R76, -0.36067417263984680176 ;  /* 0xbeb8aa494d4c7423 */ /* 0x000fe2000001004c */
[----:B------:R-:W-:Y:S01]  /*b010*/  STS.64 [R14+0x100], R80 ;  /* 0x000100500e007388 */ /* 0x000fe20000000a00 */
[----:B------:R-:W-:Y:S01]  /*b020*/  @P6 FFMA.FTZ R97, R16, R17, +INF ;  /* 0x7f80000010616423 */ /* 0x000fe20000010011 */
[----:B------:R-:W-:Y:S01]  /*b030*/  FSETP.NEU.AND P6, PT, R40, RZ, PT ;  /* 0x000000ff2800720b */ /* 0x000fe20003fcd000 */
[----:B------:R-:W-:Y:S01]  /*b040*/  @P3 FFMA.FTZ R22, R18, R15, +INF ;  /* 0x7f80000012163423 */ /* 0x000fe2000001000f */
[----:B------:R-:W-:Y:S01]  /*b050*/  FSETP.NEU.AND P3, PT, R42, RZ, PT ;  /* 0x000000ff2a00720b */ /* 0x000fe20003f6d000 */
[----:B------:R-:W-:-:S02]  /*b060*/  @P4 IMAD.MOV.U32 R17, RZ, RZ, 0x7f800000 ;  /* 0x7f800000ff114424 */ /* 0x000fc400078e00ff */
[----:B------:R-:W-:Y:S01]  /*b070*/  FADD R15, R62, -1 ;  /* 0xbf8000003e0f7421 */ /* 0x000fe20000000000 */
[----:B------:R-:W-:Y:S01]  /*b080*/  MOV R62, c[0x0][0x1c8] ;  /* 0x00007200003e7a02 */ /* 0x000fe20000000f00 */
[----:B------:R-:W-:Y:S01]  /*b090*/  FFMA.FTZ R76, R77, R76, 0.48089820146560668945 ;  /* 0x3ef6384a4d4c7423 */ /* 0x000fe2000001004c */
[----:B0-----:R-:W-:Y:S01]  /*b0a0*/  F2FP.PACK_AB R79, R48, R51 ;  /* 0x00000033304f723e */ /* 0x001fe200000000ff */
[----:B------:R-:W-:Y:S01]  /*b0b0*/  @P4 FFMA.FTZ R23, R42, R17, +INF ;  /* 0x7f8000002a174423 */ /* 0x000fe20000010011 */
[----:B------:R-:W-:Y:S01]  /*b0c0*/  ISETP.GE.U32.AND P4, PT, R12, 0x7f800000, PT ;  /* 0x7f8000000c00780c */ /* 0x000fe20003f86070 */
[----:B------:R-:W-:Y:S01]  /*b0d0*/  FFMA.FTZ R16, R15, R100, -0.16845393180847167969 ;  /* 0xbe2c7f300f107423 */ /* 0x000fe20000010064 */
[----:B------:R-:W-:Y:S01]  /*b0e0*/  F2FP.PACK_AB R78, R49, R46 ;  /* 0x0000002e314e723e */ /* 0x000fe200000000ff */
[----:B------:R-:W-:Y:S01]  /*b0f0*/  FFMA.FTZ R76, R77, R76, -0.72134751081466674805 ;  /* 0xbf38aa3b4d4c7423 */ /* 0x000fe2000001004c */
[----:B------:R-:W-:Y:S01]  /*b100*/  F2FP.PACK_AB R48, R31, R28 ;  /* 0x0000001c1f30723e */ /* 0x000fe200000000ff */
[----:B------:R-:W-:-:S02]  /*b110*/  FFMA.FTZ R16, R15, R16, 0.1716887056827545166 ;  /* 0x3e2fcf2a0f107423 */ /* 0x000fc40000010010 */
[----:B------:R-:W-:Y:S01]  /*b120*/  FMUL R76, R77, R76 ;  /* 0x0000004c4d4c7220 */ /* 0x000fe20000400000 */
[----:B------:R-:W-:Y:S01]  /*b130*/  STS.64 [R14+0x380], R78 ;  /* 0x0003804e0e007388 */ /* 0x000fe20000000a00 */
[----:B------:R-:W-:Y:S02]  /*b140*/  FFMA.FTZ R16, R15, R16, -0.17900948226451873779 ;  /* 0xbe374e430f107423 */ /* 0x000fe40000010010 */
[----:B------:R-:W-:Y:S02]  /*b150*/  FMUL R76, R77, R76 ;  /* 0x0000004c4d4c7220 */ /* 0x000fe40000400000 */
[----:B------:R-:W-:Y:S02]  /*b160*/  IMAD R17, R102, c[0x0][0x1c8], RZ ;  /* 0x0000720066117a24 */ /* 0x000fe400078e02ff */
[----:B------:R-:W-:Y:S02]  /*b170*/  FFMA.FTZ R16, R15, R16, 0.20512372255325317383 ;  /* 0x3e520bf40f107423 */ /* 0x000fe40000010010 */
[----:B------:R-:W-:Y:S01]  /*b180*/  FFMA.FTZ R76, R77, 1.4426950216293334961, R76 ;  /* 0x3fb8aa3b4d4c7823 */ /* 0x000fe2000001004c */
[----:B------:R-:W-:Y:S01]  /*b190*/  F2FP.PACK_AB R77, R53, R56 ;  /* 0x00000038354d723e */ /* 0x000fe200000000ff */
[----:B------:R-:W-:-:S02]  /*b1a0*/  @P4 IMAD.MOV.U32 R67, RZ, RZ, 0x7f800000 ;  /* 0x7f800000ff434424 */ /* 0x000fc400078e00ff */
[----:B------:R-:W-:Y:S02]  /*b1b0*/  IMAD R65, R62, 0x4, R17 ;  /* 0x000000043e417824 */ /* 0x000fe400078e0211 */
[----:B------:R-:W-:Y:S02]  /*b1c0*/  FFMA.FTZ R16, R15, R16, -0.24046532809734344482 ;  /* 0xbe763c8b0f107423 */ /* 0x000fe40000010010 */
[----:B------:R-:W-:Y:S01]  /*b1d0*/  FADD R57, R57, R76 ;  /* 0x0000004c39397221 */ /* 0x000fe20000000000 */
[----:B------:R-:W-:Y:S01]  /*b1e0*/  F2FP.PACK_AB R76, R52, R59 ;  /* 0x0000003b344c723e */ /* 0x000fe200000000ff */
[----:B------:R-:W-:Y:S01]  /*b1f0*/  @P4 FFMA.FTZ R57, R12, R67, +INF ;  /* 0x7f8000000c394423 */ /* 0x000fe20000010043 */
[----:B------:R-:W-:Y:S01]  /*b200*/  F2FP.PACK_AB R67, R60, R63 ;  /* 0x0000003f3c43723e */ /* 0x000fe200000000ff */
[----:B------:R-:W-:Y:S01]  /*b210*/  FFMA.FTZ R16, R15, R16, 0.28857114911079406738 ;  /* 0x3e93bf990f107423 */ /* 0x000fe20000010010 */
[----:B------:R-:W-:Y:S01]  /*b220*/  LEA R63, R62, R65, 0x2 ;  /* 0x000000413e3f7211 */ /* 0x000fe200078e10ff */
[----:B------:R-:W-:Y:S01]  /*b230*/  STS.64 [R14+0x180], R76 ;  /* 0x0001804c0e007388 */ /* 0x000fe20000000a00 */
[----:B------:R-:W-:Y:S01]  /*b240*/  ISETP.GE.U32.AND P4, PT, R13, 0x7f800000, PT ;  /* 0x7f8000000d00780c */ /* 0x000fe20003f86070 */
[C---:B------:R-:W-:Y:S01]  /*b250*/  FFMA.FTZ R16, R15.reuse, R16, -0.36067417263984680176 ;  /* 0xbeb8aa490f107423 */ /* 0x040fe20000010010 */
[----:B------:R-:W-:Y:S01]  /*b260*/  LOP3.LUT R52, R14, 0x8, RZ, 0x3c, !PT ;  /* 0x000000080e347812 */ /* 0x000fe200078e3cff */
[----:B------:R-:W-:Y:S01]  /*b270*/  IMAD R53, R62, 0x4, R63 ;  /* 0x000000043e357824 */ /* 0x000fe200078e023f */
[----:B------:R0:W-:Y:S01]  /*b280*/  STS.64 [R14+0x300], R66 ;  /* 0x000300420e007388 */ /* 0x0001e20000000a00 */
[----:B------:R-:W-:-:S02]  /*b290*/  FFMA.FTZ R16, R15, R16, 0.48089820146560668945 ;  /* 0x3ef6384a0f107423 */ /* 0x000fc40000010010 */
[----:B------:R-:W-:Y:S01]  /*b2a0*/  IMAD R51, R62, 0x4, R53 ;  /* 0x000000043e337824 */ /* 0x000fe200078e0235 */
[----:B------:R-:W-:Y:S01]  /*b2b0*/  STS.64 [R52+0x4000], R110 ;  /* 0x0040006e34007388 */ /* 0x000fe20000000a00 */
[C---:B------:R-:W-:Y:S02]  /*b2c0*/  FFMA.FTZ R16, R15.reuse, R16, -0.72134751081466674805 ;  /* 0xbf38aa3b0f107423 */ /* 0x040fe40000010010 */
[----:B------:R-:W-:Y:S01]  /*b2d0*/  FMUL R19, R64, R47 ;  /* 0x0000002f40137220 */ /* 0x000fe20000400000 */
[----:B------:R-:W-:Y:S01]  /*b2e0*/  LEA R49, R62, R51, 0x2 ;  /* 0x000000333e317211 */ /* 0x000fe200078e10ff */
[----:B------:R-:W-:Y:S01]  /*b2f0*/  FMUL R16, R15, R16 ;  /* 0x000000100f107220 */ /* 0x000fe20000400000 */
[----:B------:R-:W-:Y:S01]  /*b300*/  STS.64 [R52+0x4200], R74 ;  /* 0x0042004a34007388 */ /* 0x000fe20000000a00 */
[----:B------:R-:W-:Y:S02]  /*b310*/  FMUL R47, R64, R123 ;  /* 0x0000007b402f7220 */ /* 0x000fe40000400000 */
[----:B------:R-:W-:-:S02]  /*b320*/  IMAD R59, R62, 0x4, R49 ;  /* 0x000000043e3b7824 */ /* 0x000fc400078e0231 */
[C---:B------:R-:W-:Y:S02]  /*b330*/  FMUL R16, R15.reuse, R16 ;  /* 0x000000100f107220 */ /* 0x040fe40000400000 */
[C---:B------:R-:W-:Y:S02]  /*b340*/  IMAD R61, R62.reuse, 0x4, R59 ;  /* 0x000000043e3d7824 */ /* 0x040fe400078e023b */
[----:B------:R-:W-:Y:S02]  /*b350*/  FFMA.FTZ R16, R15, 1.4426950216293334961, R16 ;  /* 0x3fb8aa3b0f107823 */ /* 0x000fe40000010010 */
[C---:B0-----:R-:W-:Y:S02]  /*b360*/  IMAD R67, R62.reuse, 0x4, R61 ;  /* 0x000000043e437824 */ /* 0x041fe400078e023d */
[----:B------:R-:W-:Y:S01]  /*b370*/  FADD R46, R43, R16 ;  /* 0x000000102b2e7221 */ /* 0x000fe20000000000 */
[----:B------:R-:W-:Y:S01]  /*b380*/  @P4 MOV R16, 0x7f800000 ;  /* 0x7f80000000104802 */ /* 0x000fe20000000f00 */
[----:B------:R-:W-:-:S02]  /*b390*/  IMAD R69, R62, 0x4, R67 ;  /* 0x000000043e457824 */ /* 0x000fc400078e0243 */
[C---:B------:R-:W-:Y:S02]  /*b3a0*/  FMUL R54, R64.reuse, R127 ;  /* 0x0000007f40367220 */ /* 0x040fe40000400000 */
[----:B------:R-:W-:Y:S01]  /*b3b0*/  @P4 FFMA.FTZ R46, R13, R16, +INF ;  /* 0x7f8000000d2e4423 */ /* 0x000fe20000010010 */
[C---:B------:R-:W-:Y:S01]  /*b3c0*/  LEA R16, P4, R17.reuse, R0, 0x1 ;  /* 0x0000000011107211 */ /* 0x040fe200078808ff */
[----:B------:R-:W-:Y:S01]  /*b3d0*/  FMUL R45, R64, R45 ;  /* 0x0000002d402d7220 */ /* 0x000fe20000400000 */
[----:B------:R-:W-:Y:S01]  /*b3e0*/  LEA R71, R62, R69, 0x2 ;  /* 0x000000453e477211 */ /* 0x000fe200078e10ff */
[C---:B------:R-:W-:Y:S01]  /*b3f0*/  FMUL R55, R64.reuse, R122 ;  /* 0x0000007a40377220 */ /* 0x040fe20000400000 */
[----:B------:R-:W-:Y:S01]  /*b400*/  LEA.HI.X.SX32 R17, R17, R2, 0x1, P4 ;  /* 0x0000000211117211 */ /* 0x000fe200020f0eff */
[----:B------:R-:W-:Y:S01]  /*b410*/  FMUL R64, R64, R126 ;  /* 0x0000007e40407220 */ /* 0x000fe20000400000 */
[----:B------:R-:W-:Y:S01]  /*b420*/  LEA R14, P4, R65, R0, 0x1 ;  /* 0x00000000410e7211 */ /* 0x000fe200078808ff */
[----:B------:R-:W-:Y:S01]  /*b430*/  IMAD R73, R62, 0x4, R71 ;  /* 0x000000043e497824 */ /* 0x000fe200078e0247 */
[----:B------:R-:W-:-:S02]  /*b440*/  F2FP.PACK_AB R54, R47, R54 ;  /* 0x000000362f36723e */ /* 0x000fc400000000ff */
[----:B------:R-:W-:Y:S01]  /*b450*/  LEA.HI.X.SX32 R15, R65, R2, 0x1, P4 ;  /* 0x00000002410f7211 */ /* 0x000fe200020f0eff */
[C---:B------:R-:W-:Y:S01]  /*b460*/  IMAD R65, R62.reuse, 0x4, R73 ;  /* 0x000000043e417824 */ /* 0x040fe200078e0249 */
[----:B------:R-:W-:Y:S02]  /*b470*/  LEA R18, P4, R63, R0, 0x1 ;  /* 0x000000003f127211 */ /* 0x000fe400078808ff */
[----:B------:R-:W-:Y:S02]  /*b480*/  F2FP.PACK_AB R76, R55, R64 ;  /* 0x00000040374c723e */ /* 0x000fe400000000ff */
[C---:B------:R-:W-:Y:S02]  /*b490*/  LEA R47, R62.reuse, R65, 0x2 ;  /* 0x000000413e2f7211 */ /* 0x040fe400078e10ff */
[----:B------:R-:W-:Y:S02]  /*b4a0*/  F2FP.PACK_AB R55, R19, R44 ;  /* 0x0000002c1337723e */ /* 0x000fe400000000ff */
[----:B------:R-:W-:Y:S01]  /*b4b0*/  LEA.HI.X.SX32 R19, R63, R2, 0x1, P4 ;  /* 0x000000023f137211 */ /* 0x000fe200020f0eff */
[C---:B------:R-:W-:Y:S01]  /*b4c0*/  IMAD R63, R62.reuse, 0x4, R47 ;  /* 0x000000043e3f7824 */ /* 0x040fe200078e022f */
[----:B------:R-:W-:Y:S01]  /*b4d0*/  LEA R42, P4, R53, R0, 0x1 ;  /* 0x00000000352a7211 */ /* 0x000fe200078808ff */
[----:B------:R-:W-:Y:S01]  /*b4e0*/  STS.64 [R52+0x4280], R54 ;  /* 0x0042803634007388 */ /* 0x000fe20000000a00 */
[----:B------:R-:W-:Y:S01]  /*b4f0*/  F2FP.PACK_AB R77, R45, R50 ;  /* 0x000000322d4d723e */ /* 0x000fe200000000ff */
[----:B------:R-:W-:Y:S01]  /*b500*/  IMAD R79, R62, 0x4, R63 ;  /* 0x000000043e4f7824 */ /* 0x000fe200078e023f */
[----:B------:R-:W-:-:S02]  /*b510*/  LEA.HI.X.SX32 R43, R53, R2, 0x1, P4 ;  /* 0x00000002352b7211 */ /* 0x000fc400020f0eff */
[C---:B------:R-:W-:Y:S01]  /*b520*/  LEA R40, P4, R51.reuse, R0, 0x1 ;  /* 0x0000000033287211 */ /* 0x040fe200078808ff */
[----:B------:R-:W-:Y:S01]  /*b530*/  STS.64 [R52+0x4080], R76 ;  /* 0x0040804c34007388 */ /* 0x000fe20000000a00 */
[----:B------:R-:W-:Y:S02]  /*b540*/  LEA R85, R62, R79, 0x2 ;  /* 0x0000004f3e557211 */ /* 0x000fe400078e10ff */
[----:B------:R-:W-:Y:S02]  /*b550*/  F2FP.PACK_AB R45, R36, R41 ;  /* 0x00000029242d723e */ /* 0x000fe400000000ff */
[----:B------:R-:W-:Y:S01]  /*b560*/  LEA.HI.X.SX32 R41, R51, R2, 0x1, P4 ;  /* 0x0000000233297211 */ /* 0x000fe200020f0eff */
[----:B------:R-:W-:Y:S01]  /*b570*/  IMAD R91, R62, 0x4, R85 ;  /* 0x000000043e5b7824 */ /* 0x000fe200078e0255 */
[----:B------:R-:W-:Y:S02]  /*b580*/  LEA R36, P4, R49, R0, 0x1 ;  /* 0x0000000031247211 */ /* 0x000fe400078808ff */
[----:B------:R-:W-:Y:S01]  /*b590*/  F2FP.PACK_AB R44, R38, R39 ;  /* 0x00000027262c723e */ /* 0x000fe200000000ff */
[----:B------:R-:W-:Y:S01]  /*b5a0*/  IMAD R95, R62, 0x4, R91 ;  /* 0x000000043e5f7824 */ /* 0x000fe200078e025b */
[----:B------:R-:W-:-:S02]  /*b5b0*/  F2FP.PACK_AB R38, R34, R37 ;  /* 0x000000252226723e */ /* 0x000fc400000000ff */
[----:B------:R-:W-:Y:S01]  /*b5c0*/  LEA.HI.X.SX32 R37, R49, R2, 0x1, P4 ;  /* 0x0000000231257211 */ /* 0x000fe200020f0eff */
[----:B------:R0:W-:Y:S01]  /*b5d0*/  STS.64 [R52+0x4100], R44 ;  /* 0x0041002c34007388 */ /* 0x0001e20000000a00 */
[----:B------:R-:W-:Y:S02]  /*b5e0*/  LEA R99, R62, R95, 0x2 ;  /* 0x0000005f3e637211 */ /* 0x000fe400078e10ff */
[C---:B------:R-:W-:Y:S02]  /*b5f0*/  LEA R34, P4, R59.reuse, R0, 0x1 ;  /* 0x000000003b227211 */ /* 0x040fe400078808ff */
[----:B------:R-:W-:Y:S01]  /*b600*/  F2FP.PACK_AB R39, R32, R35 ;  /* 0x000000232027723e */ /* 0x000fe200000000ff */
[C---:B------:R-:W-:Y:S01]  /*b610*/  IMAD R101, R62.reuse, 0x4, R99 ;  /* 0x000000043e657824 */ /* 0x040fe200078e0263 */
[----:B------:R-:W-:Y:S02]  /*b620*/  LEA.HI.X.SX32 R35, R59, R2, 0x1, P4 ;  /* 0x000000023b237211 */ /* 0x000fe400020f0eff */
[C---:B------:R-:W-:Y:S01]  /*b630*/  LEA R32, P4, R61.reuse, R0, 0x1 ;  /* 0x000000003d207211 */ /* 0x040fe200078808ff */
[----:B------:R-:W-:Y:S01]  /*b640*/  IMAD R103, R62, 0x4, R101 ;  /* 0x000000043e677824 */ /* 0x000fe200078e0265 */
[----:B------:R-:W-:Y:S01]  /*b650*/  F2FP.PACK_AB R49, R30, R33 ;  /* 0x000000211e31723e */ /* 0x000fe200000000ff */
[----:B------:R1:W-:Y:S01]  /*b660*/  STS.64 [R52+0x4300], R38 ;  /* 0x0043002634007388 */ /* 0x0003e20000000a00 */
[----:B------:R-:W-:-:S02]  /*b670*/  LEA.HI.X.SX32 R33, R61, R2, 0x1, P4 ;  /* 0x000000023d217211 */ /* 0x000fc400020f0eff */
[C---:B------:R-:W-:Y:S01]  /*b680*/  LEA R28, P4, R67.reuse, R0, 0x1 ;  /* 0x00000000431c7211 */ /* 0x040fe200078808ff */
[----:B------:R-:W-:Y:S01]  /*b690*/  STS.64 [R52+0x4180], R48 ;  /* 0x0041803034007388 */ /* 0x000fe20000000a00 */
[----:B------:R-:W-:Y:S02]  /*b6a0*/  LEA R105, R62, R103, 0x2 ;  /* 0x000000673e697211 */ /* 0x000fe400078e10ff */
[----:B0-----:R-:W-:Y:S02]  /*b6b0*/  F2FP.PACK_AB R44, R26, R29 ;  /* 0x0000001d1a2c723e */ /* 0x001fe400000000ff */
[----:B------:R-:W-:Y:S01]  /*b6c0*/  LEA.HI.X.SX32 R29, R67, R2, 0x1, P4 ;  /* 0x00000002431d7211 */ /* 0x000fe200020f0eff */
[----:B------:R-:W-:Y:S01]  /*b6d0*/  IMAD R107, R62, 0x4, R105 ;  /* 0x000000043e6b7824 */ /* 0x000fe200078e0269 */
[C---:B------:R-:W-:Y:S02]  /*b6e0*/  LEA R26, P4, R69.reuse, R0, 0x1 ;  /* 0x00000000451a7211 */ /* 0x040fe400078808ff */
[----:B------:R-:W-:Y:S01]  /*b6f0*/  F2FP.PACK_AB R45, R24, R27 ;  /* 0x0000001b182d723e */ /* 0x000fe200000000ff */
[----:B------:R-:W-:Y:S01]  /*b700*/  IMAD R109, R62, 0x4, R107 ;  /* 0x000000043e6d7824 */ /* 0x000fe200078e026b */
[----:B------:R-:W-:-:S02]  /*b710*/  LEA.HI.X.SX32 R27, R69, R2, 0x1, P4 ;  /* 0x00000002451b7211 */ /* 0x000fc400020f0eff */
[C---:B------:R-:W-:Y:S01]  /*b720*/  LEA R30, P4, R71.reuse, R0, 0x1 ;  /* 0x00000000471e7211 */ /* 0x040fe200078808ff */
[----:B------:R-:W-:Y:S01]  /*b730*/  STS.64 [R52+0x4380], R44 ;  /* 0x0043802c34007388 */ /* 0x000fe20000000a00 */
[C---:B------:R-:W-:Y:S02]  /*b740*/  LEA R111, R62.reuse, R109, 0x2 ;  /* 0x0000006d3e6f7211 */ /* 0x040fe400078e10ff */
[----:B------:R-:W-:Y:S01]  /*b750*/  LEA.HI.X.SX32 R31, R71, R2, 0x1, P4 ;  /* 0x00000002471f7211 */ /* 0x000fe200020f0eff */
[----:B------:R-:W-:Y:S01]  /*b760*/  BAR.SYNC.DEFER_BLOCKING 0x0 ;  /* 0x0000000000007b1d */ /* 0x000fe20000010000 */
[C---:B-1----:R-:W-:Y:S01]  /*b770*/  LEA R38, P4, R73.reuse, R0, 0x1 ;  /* 0x0000000049267211 */ /* 0x042fe200078808ff */
[----:B------:R-:W-:Y:S01]  /*b780*/  IMAD R113, R62, 0x4, R111 ;  /* 0x000000043e717824 */ /* 0x000fe200078e026f */
[----:B------:R-:W-:Y:S02]  /*b790*/  LOP3.LUT R24, R20, 0x8, RZ, 0x3c, !PT ;  /* 0x0000000814187812 */ /* 0x000fe400078e3cff */
[----:B------:R-:W-:Y:S01]  /*b7a0*/  LEA.HI.X.SX32 R39, R73, R2, 0x1, P4 ;  /* 0x0000000249277211 */ /* 0x000fe200020f0eff */
[----:B------:R-:W-:Y:S01]  /*b7b0*/  IMAD R115, R62, 0x4, R113 ;  /* 0x000000043e737824 */ /* 0x000fe200078e0271 */
[----:B------:R-:W-:-:S04]  /*b7c0*/  LEA R50, P4, R65, R0, 0x1 ;  /* 0x0000000041327211 */ /* 0x000fc800078808ff */
[----:B------:R-:W-:Y:S02]  /*b7d0*/  LEA.HI.X.SX32 R51, R65, R2, 0x1, P4 ;  /* 0x0000000241337211 */ /* 0x000fe400020f0eff */
[C---:B------:R-:W-:Y:S02]  /*b7e0*/  LEA R58, P4, R47.reuse, R0, 0x1 ;  /* 0x000000002f3a7211 */ /* 0x040fe400078808ff */
[----:B------:R-:W-:Y:S02]  /*b7f0*/  LEA R117, R62, R115, 0x2 ;  /* 0x000000733e757211 */ /* 0x000fe400078e10ff */
[----:B------:R-:W-:Y:S02]  /*b800*/  LEA.HI.X.SX32 R59, R47, R2, 0x1, P4 ;  /* 0x000000022f3b7211 */ /* 0x000fe400020f0eff */
[----:B------:R-:W-:Y:S02]  /*b810*/  LEA R66, P4, R63, R0, 0x1 ;  /* 0x000000003f427211 */ /* 0x000fe400078808ff */
[----:B------:R-:W-:-:S02]  /*b820*/  FSEL R47, R97, -INF , P5 ;  /* 0xff800000612f7808 */ /* 0x000fc40002800000 */
[----:B------:R-:W-:Y:S01]  /*b830*/  LEA.HI.X.SX32 R67, R63, R2, 0x1, P4 ;  /* 0x000000023f437211 */ /* 0x000fe200020f0eff */
[C---:B------:R-:W-:Y:S01]  /*b840*/  IMAD R63, R62.reuse, 0x4, R117 ;  /* 0x000000043e3f7824 */ /* 0x040fe200078e0275 */
[C---:B------:R-:W-:Y:S01]  /*b850*/  LEA R72, P4, R79.reuse, R0, 0x1 ;  /* 0x000000004f487211 */ /* 0x040fe200078808ff */
[----:B------:R-:W0:Y:S02]  /*b860*/  LDS.64 R48, [R20] ;  /* 0x0000000014307984 */ /* 0x000e240000000a00 */
[C---:B------:R-:W-:Y:S01]  /*b870*/  IMAD R119, R62.reuse, 0x4, R63 ;  /* 0x000000043e777824 */ /* 0x040fe200078e023f */
[----:B------:R-:W-:Y:S01]  /*b880*/  LEA.HI.X.SX32 R73, R79, R2, 0x1, P4 ;  /* 0x000000024f497211 */ /* 0x000fe200020f0eff */
[----:B------:R-:W-:Y:S01]  /*b890*/  LDS.64 R44, [R20+0x400] ;  /* 0x00040000142c7984 */ /* 0x000fe20000000a00 */
[C---:B------:R-:W-:Y:S02]  /*b8a0*/  LEA R78, P4, R85.reuse, R0, 0x1 ;  /* 0x00000000554e7211 */ /* 0x040fe400078808ff */
[----:B------:R-:W-:Y:S01]  /*b8b0*/  LEA R121, R62, R119, 0x2 ;  /* 0x000000773e797211 */ /* 0x000fe200078e10ff */
[----:B------:R-:W-:Y:S01]  /*b8c0*/  LDS.64 R54, [R20+0x800] ;  /* 0x0008000014367984 */ /* 0x000fe20000000a00 */
[----:B------:R-:W-:-:S02]  /*b8d0*/  LEA.HI.X.SX32 R79, R85, R2, 0x1, P4 ;  /* 0x00000002554f7211 */ /* 0x000fc400020f0eff */
[C---:B------:R-:W-:Y:S01]  /*b8e0*/  LEA R84, P4, R91.reuse, R0, 0x1 ;  /* 0x000000005b547211 */ /* 0x040fe200078808ff */
[C---:B------:R-:W-:Y:S01]  /*b8f0*/  IMAD R123, R62.reuse, 0x4, R121 ;  /* 0x000000043e7b7824 */ /* 0x040fe200078e0279 */
[----:B------:R-:W-:Y:S02]  /*b900*/  LDS.64 R52, [R20+0xc00] ;  /* 0x000c000014347984 */ /* 0x000fe40000000a00 */
[----:B------:R-:W-:Y:S01]  /*b910*/  LEA.HI.X.SX32 R85, R91, R2, 0x1, P4 ;  /* 0x000000025b557211 */ /* 0x000fe200020f0eff */
[----:B------:R-:W-:Y:S01]  /*b920*/  IMAD R125, R62, 0x4, R123 ;  /* 0x000000043e7d7824 */ /* 0x000fe200078e027b */
[----:B------:R-:W-:Y:S01]  /*b930*/  LDS.64 R60, [R20+0x1000] ;  /* 0x00100000143c7984 */ /* 0x000fe20000000a00 */
[----:B------:R-:W-:-:S03]  /*b940*/  LEA R94, P4, R95, R0, 0x1 ;  /* 0x000000005f5e7211 */ /* 0x000fc600078808ff */
[C---:B------:R-:W-:Y:S01]  /*b950*/  LEA R127, R62.reuse, R125, 0x2 ;  /* 0x0000007d3e7f7211 */ /* 0x040fe200078e10ff */
[----:B------:R-:W-:Y:S01]  /*b960*/  LDS.64 R64, [R20+0x1400] ;  /* 0x0014000014407984 */ /* 0x000fe20000000a00 */
[----:B------:R-:W-:Y:S02]  /*b970*/  LEA.HI.X.SX32 R95, R95, R2, 0x1, P4 ;  /* 0x000000025f5f7211 */ /* 0x000fe400020f0eff */
[----:B------:R-:W-:Y:S01]  /*b980*/  LEA R98, P4, R101, R0, 0x1 ;  /* 0x0000000065627211 */ /* 0x000fe200078808ff */
[C---:B------:R-:W-:Y:S01]  /*b990*/  IMAD R129, R62.reuse, 0x4, R127 ;  /* 0x000000043e817824 */ /* 0x040fe200078e027f */
[----:B------:R-:W-:Y:S03]  /*b9a0*/  LDS.64 R68, [R20+0x1800] ;  /* 0x0018000014447984 */ /* 0x000fe60000000a00 */
[C---:B------:R-:W-:Y:S01]  /*b9b0*/  IMAD R131, R62.reuse, 0x4, R129 ;  /* 0x000000043e837824 */ /* 0x040fe200078e0281 */
[----:B------:R1:W-:Y:S04]  /*b9c0*/  LDS.64 R70, [R20+0x1c00] ;  /* 0x001c000014467984 */ /* 0x0003e80000000a00 */
[----:B------:R-:W-:Y:S01]  /*b9d0*/  LEA R133, R62, R131, 0x2 ;  /* 0x000000833e857211 */ /* 0x000fe200078e10ff */
[----:B------:R-:W2:Y:S01]  /*b9e0*/  LDS.64 R74, [R24] ;  /* 0x00000000184a7984 */ /* 0x000ea20000000a00 */
[----:B-1----:R-:W-:-:S03]  /*b9f0*/  FSEL R20, R96, -INF , P2 ;  /* 0xff80000060147808 */ /* 0x002fc60001000000 */
[C---:B------:R-:W-:Y:S01]  /*ba00*/  IMAD R135, R62.reuse, 0x4, R133 ;  /* 0x000000043e877824 */ /* 0x040fe200078e0285 */
[C---:B------:R-:W-:Y:S01]  /*ba10*/  LEA R96, P2, R99.reuse, R0, 0x1 ;  /* 0x0000000063607211 */ /* 0x040fe200078408ff */
[----:B------:R-:W1:Y:S02]  /*ba20*/  LDS.64 R76, [R24+0x400] ;  /* 0x00040000184c7984 */ /* 0x000e640000000a00 */
[----:B------:R-:W-:Y:S01]  /*ba30*/  IMAD R137, R62, 0x4, R135 ;  /* 0x000000043e897824 */ /* 0x000fe200078e0287 */
[----:B------:R-:W-:Y:S01]  /*ba40*/  LEA.HI.X.SX32 R97, R99, R2, 0x1, P2 ;  /* 0x0000000263617211 */ /* 0x000fe200010f0eff */
[----:B------:R-:W3:Y:S01]  /*ba50*/  LDS.64 R80, [R24+0x800] ;  /* 0x0008000018507984 */ /* 0x000ee20000000a00 */
[----:B------:R-:W-:Y:S02]  /*ba60*/  LEA R100, P2, R103, R0, 0x1 ;  /* 0x0000000067647211 */ /* 0x000fe400078408ff */
[----:B------:R-:W-:Y:S01]  /*ba70*/  LEA.HI.X.SX32 R99, R101, R2, 0x1, P4 ;  /* 0x0000000265637211 */ /* 0x000fe200020f0eff */
[----:B------:R-:W4:Y:S01]  /*ba80*/  LDS.64 R82, [R24+0xc00] ;  /* 0x000c000018527984 */ /* 0x000f220000000a00 */
[----:B------:R-:W-:-:S02]  /*ba90*/  LEA R102, P4, R105, R0, 0x1 ;  /* 0x0000000069667211 */ /* 0x000fc400078808ff */
[----:B------:R-:W-:Y:S01]  /*baa0*/  LEA.HI.X.SX32 R101, R103, R2, 0x1, P2 ;  /* 0x0000000267657211 */ /* 0x000fe200010f0eff */
[----:B------:R-:W5:Y:S01]  /*bab0*/  LDS.64 R88, [R24+0x1000] ;  /* 0x0010000018587984 */ /* 0x000f620000000a00 */
[----:B------:R-:W-:Y:S02]  /*bac0*/  LEA R104, P2, R107, R0, 0x1 ;  /* 0x000000006b687211 */ /* 0x000fe400078408ff */
[----:B------:R-:W-:Y:S01]  /*bad0*/  LEA.HI.X.SX32 R103, R105, R2, 0x1, P4 ;  /* 0x0000000269677211 */ /* 0x000fe200020f0eff */
[----:B------:R-:W4:Y:S01]  /*bae0*/  LDS.64 R86, [R24+0x1400] ;  /* 0x0014000018567984 */ /* 0x000f220000000a00 */
[----:B------:R-:W-:Y:S02]  /*baf0*/  LEA R106, P4, R109, R0, 0x1 ;  /* 0x000000006d6a7211 */ /* 0x000fe400078808ff */
[----:B------:R-:W-:Y:S01]  /*bb00*/  LEA.HI.X.SX32 R105, R107, R2, 0x1, P2 ;  /* 0x000000026b697211 */ /* 0x000fe200010f0eff */
[----:B------:R-:W4:Y:S01]  /*bb10*/  LDS.64 R92, [R24+0x1800] ;  /* 0x00180000185c7984 */ /* 0x000f220000000a00 */
[----:B------:R-:W-:-:S02]  /*bb20*/  LEA R108, P2, R111, R0, 0x1 ;  /* 0x000000006f6c7211 */ /* 0x000fc400078408ff */
[C---:B------:R-:W-:Y:S01]  /*bb30*/  LEA R139, R62.reuse, R137, 0x2 ;  /* 0x000000893e8b7211 */ /* 0x040fe200078e10ff */
[----:B------:R-:W5:Y:S01]  /*bb40*/  LDS.64 R90, [R24+0x1c00] ;  /* 0x001c0000185a7984 */ /* 0x000f620000000a00 */
[----:B------:R-:W-:Y:S02]  /*bb50*/  LEA.HI.X.SX32 R107, R109, R2, 0x1, P4 ;  /* 0x000000026d6b7211 */ /* 0x000fe400020f0eff */
[----:B------:R-:W-:Y:S01]  /*bb60*/  LEA R110, P4, R113, R0, 0x1 ;  /* 0x00000000716e7211 */ /* 0x000fe200078808ff */
[C---:B------:R-:W-:Y:S01]  /*bb70*/  IMAD R141, R62.reuse, 0x4, R139 ;  /* 0x000000043e8d7824 */ /* 0x040fe200078e028b */
[----:B------:R-:W-:Y:S01]  /*bb80*/  LEA.HI.X.SX32 R109, R111, R2, 0x1, P2 ;  /* 0x000000026f6d7211 */ /* 0x000fe200010f0eff */
[----:B0-----:R-:W-:Y:S01]  /*bb90*/  STG.E.U16 [R16.64], R48 ;  /* 0x0000003010007986 */ /* 0x001fe2000c101506 */
[----:B------:R-:W-:Y:S01]  /*bba0*/  LEA R112, P2, R115, R0, 0x1 ;  /* 0x0000000073707211 */ /* 0x000fe200078408ff */
[----:B------:R-:W-:Y:S01]  /*bbb0*/  IMAD R143, R62, 0x4, R141 ;  /* 0x000000043e8f7824 */ /* 0x000fe200078e028d */
[----:B------:R-:W-:Y:S01]  /*bbc0*/  LEA.HI.X.SX32 R111, R113, R2, 0x1, P4 ;  /* 0x00000002716f7211 */ /* 0x000fe200020f0eff */
[----:B--2---:R-:W-:Y:S01]  /*bbd0*/  STG.E.U16 [R14.64], R74 ;  /* 0x0000004a0e007986 */ /* 0x004fe2000c101506 */
[----:B------:R-:W-:-:S02]  /*bbe0*/  LEA R114, P4, R117, R0, 0x1 ;  /* 0x0000000075727211 */ /* 0x000fc400078808ff */
[----:B------:R-:W-:Y:S01]  /*bbf0*/  LEA.HI.X.SX32 R113, R115, R2, 0x1, P2 ;  /* 0x0000000273717211 */ /* 0x000fe200010f0eff */
[----:B------:R-:W-:Y:S01]  /*bc00*/  STG.E.U16 [R18.64], R44 ;  /* 0x0000002c12007986 */ /* 0x000fe2000c101506 */
[----:B------:R-:W-:Y:S02]  /*bc10*/  LEA R116, P2, R63, R0, 0x1 ;  /* 0x000000003f747211 */ /* 0x000fe400078408ff */
[-C--:B------:R-:W-:Y:S01]  /*bc20*/  LEA.HI.X.SX32 R115, R117, R2.reuse, 0x1, P4 ;  /* 0x0000000275737211 */ /* 0x080fe200020f0eff */
[----:B-1----:R-:W-:Y:S01]  /*bc30*/  STG.E.U16 [R42.64], R76 ;  /* 0x0000004c2a007986 */ /* 0x002fe2000c101506 */
[----:B------:R-:W-:Y:S02]  /*bc40*/  LEA.HI.X.SX32 R117, R63, R2, 0x1, P2 ;  /* 0x000000023f757211 */ /* 0x000fe400010f0eff */
[----:B------:R-:W-:Y:S01]  /*bc50*/  LEA R63, R62, R143, 0x2 ;  /* 0x0000008f3e3f7211 */ /* 0x000fe200078e10ff */
[----:B------:R-:W-:Y:S01]  /*bc60*/  STG.E.U16 [R40.64], R54 ;  /* 0x0000003628007986 */ /* 0x000fe2000c101506 */
[----:B------:R-:W-:-:S02]  /*bc70*/  LEA R120, P2, R121, R0, 0x1 ;  /* 0x0000000079787211 */ /* 0x000fc400078408ff */
[----:B------:R-:W-:Y:S01]  /*bc80*/  LEA R118, P4, R119, R0, 0x1 ;  /* 0x0000000077767211 */ /* 0x000fe200078808ff */
[C---:B------:R-:W-:Y:S01]  /*bc90*/  IMAD R147, R62.reuse, 0x4, R63 ;  /* 0x000000043e937824 */ /* 0x040fe200078e023f */
[----:B------:R-:W-:Y:S01]  /*bca0*/  LEA.HI.X.SX32 R121, R121, R2, 0x1, P2 ;  /* 0x0000000279797211 */ /* 0x000fe200010f0eff */
[----:B---3--:R-:W-:Y:S01]  /*bcb0*/  STG.E.U16 [R36.64], R80 ;  /* 0x0000005024007986 */ /* 0x008fe2000c101506 */
[----:B------:R-:W-:Y:S01]  /*bcc0*/  LEA R124, P2, R125, R0, 0x1 ;  /* 0x000000007d7c7211 */ /* 0x000fe200078408ff */
[C---:B------:R-:W-:Y:S01]  /*bcd0*/  IMAD R149, R62.reuse, 0x4, R147 ;  /* 0x000000043e957824 */ /* 0x040fe200078e0293 */
[----:B------:R-:W-:Y:S01]  /*bce0*/  LEA.HI.X.SX32 R119, R119, R2, 0x1, P4 ;  /* 0x0000000277777211 */ /* 0x000fe200020f0eff */
[----:B------:R-:W-:Y:S01]  /*bcf0*/  STG.E.U16 [R34.64], R52 ;  /* 0x0000003422007986 */ /* 0x000fe2000c101506 */
[----:B------:R-:W-:Y:S02]  /*bd00*/  LEA R122, P4, R123, R0, 0x1 ;  /* 0x000000007b7a7211 */ /* 0x000fe400078808ff */
[----:B------:R-:W-:Y:S01]  /*bd10*/  LEA R151, R62, R149, 0x2 ;  /* 0x000000953e977211 */ /* 0x000fe200078e10ff */
[----:B----4-:R-:W-:Y:S01]  /*bd20*/  STG.E.U16 [R32.64], R82 ;  /* 0x0000005220007986 */ /* 0x010fe2000c101506 */
[----:B------:R-:W-:-:S02]  /*bd30*/  LEA.HI.X.SX32 R125, R125, R2, 0x1, P2 ;  /* 0x000000027d7d7211 */ /* 0x000fc400010f0eff */
[----:B------:R-:W-:Y:S01]  /*bd40*/  LEA R128, P2, R129, R0, 0x1 ;  /* 0x0000000081807211 */ /* 0x000fe200078408ff */
[C---:B------:R-:W-:Y:S01]  /*bd50*/  IMAD R153, R62.reuse, 0x4, R151 ;  /* 0x000000043e997824 */ /* 0x040fe200078e0297 */
[----:B------:R-:W-:Y:S01]  /*bd60*/  LEA.HI.X.SX32 R123, R123, R2, 0x1, P4 ;  /* 0x000000027b7b7211 */ /* 0x000fe200020f0eff */
[----:B------:R-:W-:Y:S01]  /*bd70*/  STG.E.U16 [R28.64], R60 ;  /* 0x0000003c1c007986 */ /* 0x000fe2000c101506 */
[----:B------:R-:W-:Y:S01]  /*bd80*/  LEA R126, P4, R127, R0, 0x1 ;  /* 0x000000007f7e7211 */ /* 0x000fe200078808ff */
[----:B------:R-:W-:Y:S01]  /*bd90*/  IMAD R155, R62, 0x4, R153 ;  /* 0x000000043e9b7824 */ /* 0x000fe200078e0299 */
[----:B------:R-:W-:Y:S01]  /*bda0*/  LEA.HI.X.SX32 R129, R129, R2, 0x1, P2 ;  /* 0x0000000281817211 */ /* 0x000fe200010f0eff */
[----:B-----5:R-:W-:Y:S01]  /*bdb0*/  STG.E.U16 [R26.64], R88 ;  /* 0x000000581a007986 */ /* 0x020fe2000c101506 */
[----:B------:R-:W-:Y:S02]  /*bdc0*/  LEA R132, P2, R133, R0, 0x1 ;  /* 0x0000000085847211 */ /* 0x000fe400078408ff */
[----:B------:R-:W-:Y:S01]  /*bdd0*/  LEA.HI.X.SX32 R127, R127, R2, 0x1, P4 ;  /* 0x000000027f7f7211 */ /* 0x000fe200020f0eff */
[----:B------:R-:W-:Y:S01]  /*bde0*/  STG.E.U16 [R30.64], R64 ;  /* 0x000000401e007986 */ /* 0x000fe2000c101506 */
[----:B------:R-:W-:-:S02]  /*bdf0*/  LEA R130, P4, R131, R0, 0x1 ;  /* 0x0000000083827211 */ /* 0x000fc400078808ff */
[----:B------:R-:W-:Y:S01]  /*be00*/  LEA.HI.X.SX32 R133, R133, R2, 0x1, P2 ;  /* 0x0000000285857211 */ /* 0x000fe200010f0eff */
[----:B------:R0:W-:Y:S01]  /*be10*/  STG.E.U16 [R38.64], R86 ;  /* 0x0000005626007986 */ /* 0x0001e2000c101506 */
[----:B------:R-:W-:Y:S02]  /*be20*/  LEA R136, P2, R137, R0, 0x1 ;  /* 0x0000000089887211 */ /* 0x000fe400078408ff */
[C---:B------:R-:W-:Y:S01]  /*be30*/  LEA R157, R62.reuse, R155, 0x2 ;  /* 0x0000009b3e9d7211 */ /* 0x040fe200078e10ff */
[----:B------:R1:W-:Y:S01]  /*be40*/  STG.E.U16 [R50.64], R68 ;  /* 0x0000004432007986 */ /* 0x0003e2000c101506 */
[----:B------:R-:W-:Y:S02]  /*be50*/  LEA.HI.X.SX32 R131, R131, R2, 0x1, P4 ;  /* 0x0000000283837211 */ /* 0x000fe400020f0eff */
[----:B------:R-:W-:Y:S01]  /*be60*/  LEA R134, P4, R135, R0, 0x1 ;  /* 0x0000000087867211 */ /* 0x000fe200078808ff */
[C---:B------:R-:W-:Y:S01]  /*be70*/  IMAD R159, R62.reuse, 0x4, R157 ;  /* 0x000000043e9f7824 */ /* 0x040fe200078e029d */
[----:B------:R-:W-:Y:S01]  /*be80*/  LEA.HI.X.SX32 R137, R137, R2, 0x1, P2 ;  /* 0x0000000289897211 */ /* 0x000fe200010f0eff */
[----:B------:R2:W-:Y:S01]  /*be90*/  STG.E.U16 [R58.64], R92 ;  /* 0x0000005c3a007986 */ /* 0x0005e2000c101506 */
[----:B------:R-:W-:Y:S01]  /*bea0*/  LEA R140, P2, R141, R0, 0x1 ;  /* 0x000000008d8c7211 */ /* 0x000fe200078408ff */
[----:B------:R-:W-:Y:S01]  /*beb0*/  IMAD R161, R62, 0x4, R159 ;  /* 0x000000043ea17824 */ /* 0x000fe200078e029f */
[----:B------:R-:W-:Y:S01]  /*bec0*/  LEA.HI.X.SX32 R135, R135, R2, 0x1, P4 ;  /* 0x0000000287877211 */ /* 0x000fe200020f0eff */
[----:B------:R-:W-:Y:S01]  /*bed0*/  STG.E.U16 [R66.64], R70 ;  /* 0x0000004642007986 */ /* 0x000fe2000c101506 */
[----:B------:R-:W-:-:S02]  /*bee0*/  LEA R138, P4, R139, R0, 0x1 ;  /* 0x000000008b8a7211 */ /* 0x000fc400078808ff */
[----:B------:R-:W-:Y:S01]  /*bef0*/  LEA.HI.X.SX32 R141, R141, R2, 0x1, P2 ;  /* 0x000000028d8d7211 */ /* 0x000fe200010f0eff */
[----:B------:R3:W-:Y:S01]  /*bf00*/  STG.E.U16 [R72.64], R90 ;  /* 0x0000005a48007986 */ /* 0x0007e2000c101506 */
[----:B------:R-:W-:Y:S02]  /*bf10*/  LEA R144, P2, R63, R0, 0x1 ;  /* 0x000000003f907211 */ /* 0x000fe400078408ff */
[----:B------:R-:W-:Y:S02]  /*bf20*/  LEA.HI.X.SX32 R139, R139, R2, 0x1, P4 ;  /* 0x000000028b8b7211 */ /* 0x000fe400020f0eff */
[----:B------:R-:W-:Y:S02]  /*bf30*/  LEA R142, P4, R143, R0, 0x1 ;  /* 0x000000008f8e7211 */ /* 0x000fe400078808ff */
[----:B------:R-:W-:Y:S02]  /*bf40*/  LEA.HI.X.SX32 R145, R63, R2, 0x1, P2 ;  /* 0x000000023f917211 */ /* 0x000fe400010f0eff */
[----:B------:R-:W-:-:S02]  /*bf50*/  LEA R63, R62, R161, 0x2 ;  /* 0x000000a13e3f7211 */ /* 0x000fc400078e10ff */
[----:B------:R-:W-:Y:S02]  /*bf60*/  LEA.HI.X.SX32 R143, R143, R2, 0x1, P4 ;  /* 0x000000028f8f7211 */ /* 0x000fe400020f0eff */
[-C--:B------:R-:W-:Y:S01]  /*bf70*/  LEA R146, P4, R147, R0.reuse, 0x1 ;  /* 0x0000000093927211 */ /* 0x080fe200078808ff */
[C---:B------:R-:W-:Y:S01]  /*bf80*/  IMAD R165, R62.reuse, 0x4, R63 ;  /* 0x000000043ea57824 */ /* 0x040fe200078e023f */
[----:B------:R-:W-:Y:S02]  /*bf90*/  LEA R148, P2, R149, R0, 0x1 ;  /* 0x0000000095947211 */ /* 0x000fe400078408ff */
[----:B------:R-:W-:Y:S01]  /*bfa0*/  LEA.HI.X.SX32 R147, R147, R2, 0x1, P4 ;  /* 0x0000000293937211 */ /* 0x000fe200020f0eff */
[----:B------:R-:W-:Y:S01]  /*bfb0*/  IMAD R167, R62, 0x4, R165 ;  /* 0x000000043ea77824 */ /* 0x000fe200078e02a5 */
[----:B------:R-:W-:Y:S02]  /*bfc0*/  LEA R150, P4, R151, R0, 0x1 ;  /* 0x0000000097967211 */ /* 0x000fe400078808ff */
[----:B------:R-:W-:-:S02]  /*bfd0*/  LEA.HI.X.SX32 R149, R149, R2, 0x1, P2 ;  /* 0x0000000295957211 */ /* 0x000fc400010f0eff */
[----:B------:R-:W-:Y:S02]  /*bfe0*/  LEA.HI.X.SX32 R151, R151, R2, 0x1, P4 ;  /* 0x0000000297977211 */ /* 0x000fe400020f0eff */
[C---:B------:R-:W-:Y:S02]  /*bff0*/  LEA R154, P4, R155.reuse, R0, 0x1 ;  /* 0x000000009b9a7211 */ /* 0x040fe400078808ff */
[C---:B------:R-:W-:Y:S02]  /*c000*/  LEA R169, R62.reuse, R167, 0x2 ;  /* 0x000000a73ea97211 */ /* 0x040fe400078e10ff */
[----:B------:R-:W-:Y:S02]  /*c010*/  LEA.HI.X.SX32 R155, R155, R2, 0x1, P4 ;  /* 0x000000029b9b7211 */ /* 0x000fe400020f0eff */
[-C--:B------:R-:W-:Y:S01]  /*c020*/  LEA R158, P4, R159, R0.reuse, 0x1 ;  /* 0x000000009f9e7211 */ /* 0x080fe200078808ff */
[----:B------:R-:W-:Y:S01]  /*c030*/  IMAD R171, R62, 0x4, R169 ;  /* 0x000000043eab7824 */ /* 0x000fe200078e02a9 */
[----:B------:R-:W-:-:S02]  /*c040*/  LEA R152, P2, R153, R0, 0x1 ;  /* 0x0000000099987211 */ /* 0x000fc400078408ff */
[----:B------:R-:W-:Y:S01]  /*c050*/  LEA.HI.X.SX32 R159, R159, R2, 0x1, P4 ;  /* 0x000000029f9f7211 */ /* 0x000fe200020f0eff */
[----:B------:R-:W-:Y:S01]  /*c060*/  IMAD R173, R62, 0x4, R171 ;  /* 0x000000043ead7824 */ /* 0x000fe200078e02ab */
[----:B------:R-:W-:Y:S02]  /*c070*/  LEA R162, P4, R63, R0, 0x1 ;  /* 0x000000003fa27211 */ /* 0x000fe400078808ff */
[----:B------:R-:W-:Y:S02]  /*c080*/  LEA.HI.X.SX32 R153, R153, R2, 0x1, P2 ;  /* 0x0000000299997211 */ /* 0x000fe400010f0eff */
[----:B0-----:R-:W-:Y:S02]  /*c090*/  PRMT R39, R48, 0x7632, R39 ;  /* 0x0000763230277816 */ /* 0x001fe40000000027 */
[----:B------:R-:W-:Y:S02]  /*c0a0*/  LEA R156, P2, R157, R0, 0x1 ;  /* 0x000000009d9c7211 */ /* 0x000fe400078408ff */
[----:B------:R-:W-:Y:S01]  /*c0b0*/  PRMT R42, R74, 0x7632, R42 ;  /* 0x000076324a2a7816 */ /* 0x000fe2000000002a */
[----:B------:R0:W-:Y:S01]  /*c0c0*/  STG.E.U16 [R78.64], R39 ;  /* 0x000000274e007986 */ /* 0x0001e2000c101506 */
[----:B------:R-:W-:-:S02]  /*c0d0*/  LEA.HI.X.SX32 R163, R63, R2, 0x1, P4 ;  /* 0x000000023fa37211 */ /* 0x000fc400020f0eff */
[----:B------:R-:W-:Y:S01]  /*c0e0*/  PRMT R44, R44, 0x7632, R44 ;  /* 0x000076322c2c7816 */ /* 0x000fe2000000002c */
[----:B------:R4:W-:Y:S01]  /*c0f0*/  STG.E.U16 [R84.64], R42 ;  /* 0x0000002a54007986 */ /* 0x0009e2000c101506 */
[----:B------:R-:W-:Y:S02]  /*c100*/  LEA R63, R62, R173, 0x2 ;  /* 0x000000ad3e3f7211 */ /* 0x000fe400078e10ff */
[----:B------:R-:W-:Y:S01]  /*c110*/  PRMT R48, R76, 0x7632, R48 ;  /* 0x000076324c307816 */ /* 0x000fe20000000030 */
[----:B------:R-:W-:Y:S01]  /*c120*/  STG.E.U16 [R94.64], R44 ;  /* 0x0000002c5e007986 */ /* 0x000fe2000c101506 */
[----:B------:R-:W-:Y:S01]  /*c130*/  PRMT R54, R54, 0x7632, R54 ;  /* 0x0000763236367816 */ /* 0x000fe20000000036 */
[----:B------:R-:W-:Y:S01]  /*c140*/  IMAD R177, R62, 0x4, R63 ;  /* 0x000000043eb17824 */ /* 0x000fe200078e023f */
[----:B------:R-:W-:Y:S01]  /*c150*/  LEA.HI.X.SX32 R157, R157, R2, 0x1, P2 ;  /* 0x000000029d9d7211 */ /* 0x000fe200010f0eff */
[----:B------:R-:W-:Y:S01]  /*c160*/  STG.E.U16 [R96.64], R48 ;  /* 0x0000003060007986 */ /* 0x000fe2000c101506 */
[----:B-1----:R-:W-:Y:S01]  /*c170*/  PRMT R50, R80, 0x7632, R50 ;  /* 0x0000763250327816 */ /* 0x002fe20000000032 */
[----:B------:R-:W-:Y:S01]  /*c180*/  IMAD R179, R62, 0x4, R177 ;  /* 0x000000043eb37824 */ /* 0x000fe200078e02b1 */
[----:B------:R-:W-:Y:S01]  /*c190*/  LEA R160, P2, R161, R0, 0x1 ;  /* 0x00000000a1a07211 */ /* 0x000fe200078408ff */
[----:B------:R-:W-:Y:S01]  /*c1a0*/  STG.E.U16 [R98.64], R54 ;  /* 0x0000003662007986 */ /* 0x000fe2000c101506 */
[----:B------:R-:W-:-:S02]  /*c1b0*/  PRMT R51, R52, 0x7632, R51 ;  /* 0x0000763234337816 */ /* 0x000fc40000000033 */
[----:B------:R-:W-:Y:S01]  /*c1c0*/  LEA R166, P4, R167, R0, 0x1 ;  /* 0x00000000a7a67211 */ /* 0x000fe200078808ff */
[----:B------:R-:W-:Y:S01]  /*c1d0*/  STG.E.U16 [R100.64], R50 ;  /* 0x0000003264007986 */ /* 0x000fe2000c101506 */
[----:B------:R-:W-:Y:S02]  /*c1e0*/  PRMT R52, R82, 0x7632, R52 ;  /* 0x0000763252347816 */ /* 0x000fe40000000034 */
[----:B------:R-:W-:Y:S01]  /*c1f0*/  PRMT R60, R60, 0x7632, R60 ;  /* 0x000076323c3c7816 */ /* 0x000fe2000000003c */
[----:B------:R-:W-:Y:S01]  /*c200*/  STG.E.U16 [R102.64], R51 ;  /* 0x0000003366007986 */ /* 0x000fe2000c101506 */
[----:B------:R-:W-:Y:S02]  /*c210*/  PRMT R88, R88, 0x7632, R88 ;  /* 0x0000763258587816 */ /* 0x000fe40000000058 */
[----:B------:R-:W-:Y:S01]  /*c220*/  LEA.HI.X.SX32 R161, R161, R2, 0x1, P2 ;  /* 0x00000002a1a17211 */ /* 0x000fe200010f0eff */
[----:B------:R-:W-:Y:S01]  /*c230*/  STG.E.U16 [R104.64], R52 ;  /* 0x0000003468007986 */ /* 0x000fe2000c101506 */
[----:B------:R-:W-:-:S02]  /*c240*/  PRMT R64, R64, 0x7632, R64 ;  /* 0x0000763240407816 */ /* 0x000fc40000000040 */
[----:B------:R-:W-:Y:S01]  /*c250*/  LEA R164, P2, R165, R0, 0x1 ;  /* 0x00000000a5a47211 */ /* 0x000fe200078408ff */
[----:B------:R-:W-:Y:S01]  /*c260*/  STG.E.U16 [R106.64], R60 ;  /* 0x0000003c6a007986 */ /* 0x000fe2000c101506 */
[----:B------:R-:W-:Y:S02]  /*c270*/  LEA.HI.X.SX32 R167, R167, R2, 0x1, P4 ;  /* 0x00000002a7a77211 */ /* 0x000fe400020f0eff */
[----:B------:R-:W-:Y:S01]  /*c280*/  PRMT R56, R86, 0x7632, R56 ;  /* 0x0000763256387816 */ /* 0x000fe20000000038 */
[----:B------:R1:W-:Y:S01]  /*c290*/  STG.E.U16 [R108.64], R88 ;  /* 0x000000586c007986 */ /* 0x0003e2000c101506 */
[----:B------:R-:W-:Y:S02]  /*c2a0*/  LEA R170, P4, R171, R0, 0x1 ;  /* 0x00000000abaa7211 */ /* 0x000fe400078808ff */
[----:B------:R-:W-:Y:S01]  /*c2b0*/  PRMT R68, R68, 0x7632, R68 ;  /* 0x0000763244447816 */ /* 0x000fe20000000044 */
[----:B------:R-:W-:Y:S01]  /*c2c0*/  STG.E.U16 [R110.64], R64 ;  /* 0x000000406e007986 */ /* 0x000fe2000c101506 */
[----:B--2---:R-:W-:-:S02]  /*c2d0*/  PRMT R58, R92, 0x7632, R58 ;  /* 0x000076325c3a7816 */ /* 0x004fc4000000003a */
[----:B------:R-:W-:Y:S01]  /*c2e0*/  PRMT R59, R70, 0x7632, R59 ;  /* 0x00007632463b7816 */ /* 0x000fe2000000003b */
[----:B------:R-:W-:Y:S01]  /*c2f0*/  STG.E.U16 [R112.64], R56 ;  /* 0x0000003870007986 */ /* 0x000fe2000c101506 */
[----:B------:R-:W-:Y:S02]  /*c300*/  LEA.HI.X.SX32 R165, R165, R2, 0x1, P2 ;  /* 0x00000002a5a57211 */ /* 0x000fe400010f0eff */
[----:B---3--:R-:W-:Y:S01]  /*c310*/  PRMT R90, R90, 0x7632, R90 ;  /* 0x000076325a5a7816 */ /* 0x008fe2000000005a */
[----:B------:R-:W-:Y:S01]  /*c320*/  STG.E.U16 [R114.64], R68 ;  /* 0x0000004472007986 */ /* 0x000fe2000c101506 */
[----:B------:R-:W-:Y:S02]  /*c330*/  LEA R168, P2, R169, R0, 0x1 ;  /* 0x00000000a9a87211 */ /* 0x000fe400078408ff */
[----:B------:R-:W-:Y:S01]  /*c340*/  LEA.HI.X.SX32 R171, R171, R2, 0x1, P4 ;  /* 0x00000002abab7211 */ /* 0x000fe200020f0eff */
[----:B------:R-:W-:Y:S01]  /*c350*/  STG.E.U16 [R116.64], R58 ;  /* 0x0000003a74007986 */ /* 0x000fe2000c101506 */
[----:B------:R-:W-:-:S02]  /*c360*/  LEA R174, P4, R63, R0, 0x1 ;  /* 0x000000003fae7211 */ /* 0x000fc400078808ff */
[C---:B------:R-:W-:Y:S01]  /*c370*/  LEA R181, R62.reuse, R179, 0x2 ;  /* 0x000000b33eb57211 */ /* 0x040fe200078e10ff */
[----:B------:R-:W-:Y:S01]  /*c380*/  STG.E.U16 [R118.64], R59 ;  /* 0x0000003b76007986 */ /* 0x000fe2000c101506 */
[----:B------:R-:W-:Y:S02]  /*c390*/  LEA.HI.X.SX32 R169, R169, R2, 0x1, P2 ;  /* 0x00000002a9a97211 */ /* 0x000fe400010f0eff */
[----:B------:R-:W-:Y:S01]  /*c3a0*/  LEA R172, P2, R173, R0, 0x1 ;  /* 0x00000000adac7211 */ /* 0x000fe200078408ff */
[----:B------:R2:W-:Y:S01]  /*c3b0*/  STG.E.U16 [R120.64], R90 ;  /* 0x0000005a78007986 */ /* 0x0005e2000c101506 */
[-C--:B------:R-:W-:Y:S01]  /*c3c0*/  LEA.HI.X.SX32 R175, R63, R2.reuse, 0x1, P4 ;  /* 0x000000023faf7211 */ /* 0x080fe200020f0eff */
[C---:B------:R-:W-:Y:S01]  /*c3d0*/  IMAD R63, R62.reuse, 0x4, R181 ;  /* 0x000000043e3f7824 */ /* 0x040fe200078e02b5 */
[----:B------:R-:W-:Y:S01]  /*c3e0*/  LEA.HI.X.SX32 R173, R173, R2, 0x1, P2 ;  /* 0x00000002adad7211 */ /* 0x000fe200010f0eff */
[----:B------:R-:W-:Y:S01]  /*c3f0*/  STG.E.U16 [R122.64], R49 ;  /* 0x000000317a007986 */ /* 0x000fe2000c101506 */
[-C--:B------:R-:W-:Y:S01]  /*c400*/  LEA R176, P2, R177, R0.reuse, 0x1 ;  /* 0x00000000b1b07211 */ /* 0x080fe200078408ff */
[----:B------:R-:W-:Y:S01]  /*c410*/  IMAD R185, R62, 0x4, R63 ;  /* 0x000000043eb97824 */ /* 0x000fe200078e023f */
[----:B------:R-:W-:Y:S01]  /*c420*/  LEA R178, P4, R179, R0, 0x1 ;  /* 0x00000000b3b27211 */ /* 0x000fe200078808ff */
[----:B------:R-:W-:Y:S01]  /*c430*/  STG.E.U16 [R124.64], R75 ;  /* 0x0000004b7c007986 */ /* 0x000fe2000c101506 */
[----:B------:R-:W-:-:S02]  /*c440*/  LEA.HI.X.SX32 R177, R177, R2, 0x1, P2 ;  /* 0x00000002b1b17211 */ /* 0x000fc400010f0eff */
[----:B------:R-:W-:Y:S01]  /*c450*/  LEA.HI.X.SX32 R179, R179, R2, 0x1, P4 ;  /* 0x00000002b3b37211 */ /* 0x000fe200020f0eff */
[----:B------:R-:W-:Y:S01]  /*c460*/  STG.E.U16 [R126.64], R45 ;  /* 0x0000002d7e007986 */ /* 0x000fe2000c101506 */
[-C--:B------:R-:W-:Y:S02]  /*c470*/  LEA R182, P5, R63, R0.reuse, 0x1 ;  /* 0x000000003fb67211 */ /* 0x080fe400078a08ff */
[-C--:B------:R-:W-:Y:S01]  /*c480*/  LEA R180, P2, R181, R0.reuse, 0x1 ;  /* 0x00000000b5b47211 */ /* 0x080fe200078408ff */
[----:B------:R-:W-:Y:S01]  /*c490*/  STG.E.U16 [R128.64], R77 ;  /* 0x0000004d80007986 */ /* 0x000fe2000c101506 */
[----:B------:R-:W-:Y:S02]  /*c4a0*/  LEA R62, P4, R185, R0, 0x1 ;  /* 0x00000000b93e7211 */ /* 0x000fe400078808ff */
[----:B------:R-:W-:Y:S01]  /*c4b0*/  PRMT R0, R49, 0x7632, R0 ;  /* 0x0000763231007816 */ /* 0x000fe20000000000 */
[----:B------:R-:W-:Y:S01]  /*c4c0*/  STG.E.U16 [R130.64], R55 ;  /* 0x0000003782007986 */ /* 0x000fe2000c101506 */
[----:B0-----:R-:W-:-:S02]  /*c4d0*/  PRMT R78, R75, 0x7632, R78 ;  /* 0x000076324b4e7816 */ /* 0x001fc4000000004e */
[-C--:B------:R-:W-:Y:S01]  /*c4e0*/  LEA.HI.X.SX32 R183, R63, R2.reuse, 0x1, P5 ;  /* 0x000000023fb77211 */ /* 0x080fe200028f0eff */
[----:B------:R-:W-:Y:S01]  /*c4f0*/  STG.E.U16 [R132.64], R81 ;  /* 0x0000005184007986 */ /* 0x000fe2000c101506 */
[----:B------:R-:W-:Y:S02]  /*c500*/  PRMT R79, R45, 0x7632, R79 ;  /* 0x000076322d4f7816 */ /* 0x000fe4000000004f */
[-C--:B------:R-:W-:Y:S01]  /*c510*/  LEA.HI.X.SX32 R181, R181, R2.reuse, 0x1, P2 ;  /* 0x00000002b5b57211 */ /* 0x080fe200010f0eff */
[----:B------:R-:W-:Y:S01]  /*c520*/  STG.E.U16 [R134.64], R53 ;  /* 0x0000003586007986 */ /* 0x000fe2000c101506 */
[----:B------:R-:W-:Y:S02]  /*c530*/  LEA.HI.X.SX32 R63, R185, R2, 0x1, P4 ;  /* 0x00000002b93f7211 */ /* 0x000fe400020f0eff */
[----:B------:R-:W-:Y:S01]  /*c540*/  PRMT R80, R77, 0x7632, R80 ;  /* 0x000076324d507816 */ /* 0x000fe20000000050 */
[----:B------:R-:W-:Y:S01]  /*c550*/  STG.E.U16 [R136.64], R83 ;  /* 0x0000005388007986 */ /* 0x000fe2000c101506 */
[----:B------:R-:W-:-:S02]  /*c560*/  PRMT R2, R55, 0x7632, R2 ;  /* 0x0000763237027816 */ /* 0x000fc40000000002 */
[----:B------:R-:W-:Y:S01]  /*c570*/  PRMT R82, R81, 0x7632, R82 ;  /* 0x0000763251527816 */ /* 0x000fe20000000052 */
[----:B------:R-:W-:Y:S01]  /*c580*/  STG.E.U16 [R138.64], R61 ;  /* 0x0000003d8a007986 */ /* 0x000fe2000c101506 */
[----:B------:R-:W-:Y:S02]  /*c590*/  PRMT R14, R53, 0x7632, R14 ;  /* 0x00007632350e7816 */ /* 0x000fe4000000000e */
[----:B----4-:R-:W-:Y:S01]  /*c5a0*/  PRMT R84, R83, 0x7632, R84 ;  /* 0x0000763253547816 */ /* 0x010fe20000000054 */
[----:B------:R-:W-:Y:S01]  /*c5b0*/  STG.E.U16 [R140.64], R89 ;  /* 0x000000598c007986 */ /* 0x000fe2000c101506 */
[----:B------:R-:W-:Y:S02]  /*c5c0*/  PRMT R85, R61, 0x7632, R85 ;  /* 0x000076323d557816 */ /* 0x000fe40000000055 */
[----:B------:R-:W-:Y:S01]  /*c5d0*/  PRMT R86, R89, 0x7632, R86 ;  /* 0x0000763259567816 */ /* 0x000fe20000000056 */
[----:B------:R-:W-:Y:S01]  /*c5e0*/  STG.E.U16 [R142.64], R65 ;  /* 0x000000418e007986 */ /* 0x000fe2000c101506 */
[----:B------:R-:W-:-:S02]  /*c5f0*/  PRMT R15, R65, 0x7632, R15 ;  /* 0x00007632410f7816 */ /* 0x000fc4000000000f */
[----:B-1----:R-:W-:Y:S01]  /*c600*/  PRMT R88, R87, 0x7632, R88 ;  /* 0x0000763257587816 */ /* 0x002fe20000000058 */
[----:B------:R-:W-:Y:S01]  /*c610*/  STG.E.U16 [R144.64], R87 ;  /* 0x0000005790007986 */ /* 0x000fe2000c101506 */
[----:B------:R-:W-:Y:S02]  /*c620*/  PRMT R16, R69, 0x7632, R16 ;  /* 0x0000763245107816 */ /* 0x000fe40000000010 */
[----:B--2---:R-:W-:Y:S01]  /*c630*/  PRMT R90, R93, 0x7632, R90 ;  /* 0x000076325d5a7816 */ /* 0x004fe2000000005a */
[----:B------:R-:W-:Y:S01]  /*c640*/  STG.E.U16 [R146.64], R69 ;  /* 0x0000004592007986 */ /* 0x000fe2000c101506 */
[----:B------:R-:W-:Y:S02]  /*c650*/  PRMT R17, R71, 0x7632, R17 ;  /* 0x0000763247117816 */ /* 0x000fe40000000011 */
[----:B------:R-:W-:Y:S01]  /*c660*/  PRMT R31, R91, 0x7632, R31 ;  /* 0x000076325b1f7816 */ /* 0x000fe2000000001f */
[----:B------:R-:W-:Y:S01]  /*c670*/  STG.E.U16 [R148.64], R93 ;  /* 0x0000005d94007986 */ /* 0x000fe2000c101506 */
[----:B------:R-:W-:Y:S01]  /*c680*/  FSETP.NEU.AND P2, PT, R12, RZ, PT ;  /* 0x000000ff0c00720b */ /* 0x000fe20003f4d000 */
[----:B------:R-:W-:Y:S01]  /*c690*/  FFMA R12, R25, 0.69314718246459960938, R4 ;  /* 0x3f317218190c7823 */ /* 0x000fe20000000004 */
[----:B------:R-:W-:Y:S01]  /*c6a0*/  FSETP.NEU.AND P5, PT, R13, RZ, PT ;  /* 0x000000ff0d00720b */ /* 0x000fe20003fad000 */
[----:B------:R-:W-:Y:S01]  /*c6b0*/  STG.E.U16 [R150.64], R71 ;  /* 0x0000004796007986 */ /* 0x000fe2000c101506 */
[----:B------:R-:W-:Y:S01]  /*c6c0*/  FFMA R13, R20, 0.69314718246459960938, R5 ;  /* 0x3f317218140d7823 */ /* 0x000fe20000000005 */
[----:B------:R-:W-:-:S02]  /*c6d0*/  FSEL R5, R22, -INF , P1 ;  /* 0xff80000016057808 */ /* 0x000fc40000800000 */
[----:B------:R-:W-:Y:S01]  /*c6e0*/  STG.E.U16 [R152.64], R91 ;  /* 0x0000005b98007986 */ /* 0x000fe2000c101506 */
[----:B------:R-:W-:Y:S02]  /*c6f0*/  FSEL R57, R57, -INF , P2 ;  /* 0xff80000039397808 */ /* 0x000fe40001000000 */
[----:B------:R-:W-:Y:S01]  /*c700*/  FSEL R46, R46, -INF , P5 ;  /* 0xff8000002e2e7808 */ /* 0x000fe20002800000 */
[----:B------:R0:W-:Y:S01]  /*c710*/  STG.E.U16 [R154.64], R0 ;  /* 0x000000009a007986 */ /* 0x0001e2000c101506 */
[----:B------:R-:W-:Y:S02]  /*c720*/  FFMA R8, R5, 0.69314718246459960938, R8 ;  /* 0x3f31721805087823 */ /* 0x000fe40000000008 */
[----:B------:R-:W-:Y:S01]  /*c730*/  FFMA R10, R57, 0.69314718246459960938, R10 ;  /* 0x3f317218390a7823 */ /* 0x000fe2000000000a */
[----:B------:R-:W-:Y:S01]  /*c740*/  STG.E.U16 [R156.64], R78 ;  /* 0x0000004e9c007986 */ /* 0x000fe2000c101506 */
[----:B------:R-:W-:-:S03]  /*c750*/  FFMA R11, R46, 0.69314718246459960938, R11 ;  /* 0x3f3172182e0b7823 */ /* 0x000fc6000000000b */
[----:B------:R-:W-:Y:S04]  /*c760*/  STG.E.U16 [R158.64], R79 ;  /* 0x0000004f9e007986 */ /* 0x000fe8000c101506 */
[----:B------:R-:W-:Y:S01]  /*c770*/  STG.E.U16 [R160.64], R80 ;  /* 0x00000050a0007986 */ /* 0x000fe2000c101506 */
[----:B0-----:R-:W-:-:S03]  /*c780*/  FSEL R0, R23, -INF , P3 ;  /* 0xff80000017007808 */ /* 0x001fc60001800000 */
[----:B------:R0:W-:Y:S02]  /*c790*/  STG.E.U16 [R162.64], R2 ;  /* 0x00000002a2007986 */ /* 0x0001e4000c101506 */
[----:B------:R-:W-:Y:S02]  /*c7a0*/  FFMA R9, R0, 0.69314718246459960938, R9 ;  /* 0x3f31721800097823 */ /* 0x000fe40000000009 */
[----:B------:R-:W-:Y:S04]  /*c7b0*/  STG.E.U16 [R164.64], R82 ;  /* 0x00000052a4007986 */ /* 0x000fe8000c101506 */
[----:B------:R1:W-:Y:S04]  /*c7c0*/  STG.E.U16 [R166.64], R14 ;  /* 0x0000000ea6007986 */ /* 0x0003e8000c101506 */
[----:B------:R-:W-:Y:S01]  /*c7d0*/  STG.E.U16 [R168.64], R84 ;  /* 0x00000054a8007986 */ /* 0x000fe2000c101506 */
[----:B0-----:R-:W-:-:S03]  /*c7e0*/  FSEL R2, R21, -INF , P6 ;  /* 0xff80000015027808 */ /* 0x001fc60003000000 */
[----:B------:R-:W-:Y:S04]  /*c7f0*/  STG.E.U16 [R170.64], R85 ;  /* 0x00000055aa007986 */ /* 0x000fe8000c101506 */
[----:B------:R-:W-:Y:S01]  /*c800*/  STG.E.U16 [R172.64], R86 ;  /* 0x00000056ac007986 */ /* 0x000fe2000c101506 */
[----:B-1----:R-:W-:-:S03]  /*c810*/  FFMA R14, R47, 0.69314718246459960938, R6 ;  /* 0x3f3172182f0e7823 */ /* 0x002fc60000000006 */
[----:B------:R0:W-:Y:S04]  /*c820*/  STG.E.U16 [R174.64], R15 ;  /* 0x0000000fae007986 */ /* 0x0001e8000c101506 */
[----:B------:R1:W-:Y:S04]  /*c830*/  STG.E.U16 [R176.64], R88 ;  /* 0x00000058b0007986 */ /* 0x0003e8000c101506 */
[----:B------:R1:W-:Y:S04]  /*c840*/  STG.E.U16 [R178.64], R16 ;  /* 0x00000010b2007986 */ /* 0x0003e8000c101506 */
[----:B------:R1:W-:Y:S01]  /*c850*/  STG.E.U16 [R180.64], R90 ;  /* 0x0000005ab4007986 */ /* 0x0003e2000c101506 */
[----:B0-----:R-:W-:-:S03]  /*c860*/  FFMA R15, R2, 0.69314718246459960938, R7 ;  /* 0x3f317218020f7823 */ /* 0x001fc60000000007 */
[----:B------:R1:W-:Y:S04]  /*c870*/  STG.E.U16 [R182.64], R17 ;  /* 0x00000011b6007986 */ /* 0x0003e8000c101506 */
[----:B------:R1:W-:Y:S04]  /*c880*/  STG.E.U16 [R62.64], R31 ;  /* 0x0000001f3e007986 */ /* 0x0003e8000c101506 */
[----:B------:R-:W-:Y:S06]  /*c890*/  BAR.SYNC.DEFER_BLOCKING 0x0 ;  /* 0x0000000000007b1d */ /* 0x000fec0000010000 */
[----:B------:R1:W-:Y:S04]  /*c8a0*/  STS.128 [R187.X4], R12 ;  /* 0x0000000cbb007388 */ /* 0x0003e80000004c00 */
[----:B------:R1:W-:Y:S04]  /*c8b0*/  STS.128 [R187.X4+0x80], R8 ;  /* 0x00008008bb007388 */ /* 0x0003e80000004c00 */
[----:B------:R-:W-:Y:S06]  /*c8c0*/  BAR.SYNC.DEFER_BLOCKING 0x0 ;  /* 0x0000000000007b1d */ /* 0x000fec0000010000 */
[----:B------:R-:W-:Y:S05]  /*c8d0*/  @P0 EXIT ;  /* 0x000000000000094d */ /* 0x000fea0003800000 */
[----:B-1----:R-:W0:Y:S01]  /*c8e0*/  LDS R3, [R3] ;  /* 0x0000000003037984 */ /* 0x002e220000000800 */
[----:B------:R-:W-:Y:S01]  /*c8f0*/  IMAD R0, R186, c[0x0][0x1cc], RZ ;  /* 0x00007300ba007a24 */ /* 0x000fe200078e02ff */
[C---:B------:R-:W-:Y:S01]  /*c900*/  SHF.L.U32 R5, R184.reuse, 0x2, RZ ;  /* 0x00000002b8057819 */ /* 0x040fe200000006ff */
[----:B------:R-:W-:-:S04]  /*c910*/  IMAD.HI R7, R184, 0x4, RZ ;  /* 0x00000004b8077827 */ /* 0x000fc800078e02ff */
[C---:B------:R-:W-:Y:S02]  /*c920*/  IMAD.SHL.U32 R4, R0.reuse, 0x4, RZ ;  /* 0x0000000400047824 */ /* 0x040fe400078e00ff */
[----:B------:R-:W-:-:S03]  /*c930*/  IMAD.HI R0, R0, 0x4, RZ ;  /* 0x0000000400007827 */ /* 0x000fc600078e02ff */
[----:B------:R-:W-:-:S04]  /*c940*/  IADD3 R4, P0, P1, R5, c[0x0][0x180], R4 ;  /* 0x0000600005047a10 */ /* 0x000fc8000791e004 */
[----:B------:R-:W-:-:S05]  /*c950*/  IADD3.X R5, R7, c[0x0][0x184], R0, P0, P1 ;  /* 0x0000610007057a10 */ /* 0x000fca00007e2400 */
[----:B0-----:R-:W-:Y:S01]  /*c960*/  STG.E [R4.64], R3 ;  /* 0x0000000304007986 */ /* 0x001fe2000c101906 */
[----:B------:R-:W-:Y:S05]  /*c970*/  EXIT ;  /* 0x000000000000794d */ /* 0x000fea0003800000 */
.L_x_20:
[----:B------:R-:W-:-:S00]  /*c980*/  BRA `(.L_x_20) ;  /* 0xfffffff000007947 */ /* 0x000fc0000383ffff */
[----:B------:R-:W-:-:S00]  /*c990*/  NOP ;  /* 0x0000000000007918 */ /* 0x000fc00000000000 */
        /* <DEDUP_REMOVED lines=14> */
.L_x_21:


//--------------------- .nv.global.init           --------------------------
	.section	.nv.global.init,"aw",@progbits
.nv.global.init:
	.type		_$_str,@object
	.size		_$_str,(.L_0 - _$_str)
_$_str:
        /*0000*/ 	.byte	0x5f, 0x5f, 0x43, 0x55, 0x44, 0x41, 0x5f, 0x46, 0x54, 0x5a, 0x00
.L_0:


//--------------------- .nv.shared.attn_fwd       --------------------------
	.section	.nv.shared.attn_fwd,"aw",@nobits
	.sectionflags	@""
	.align	16
